	.target	sm_100a

	.elftype	@"ET_EXEC"


//--------------------- .note.nv.tkinfo           --------------------------
	.section	.note.nv.tkinfo,"",@"SHT_NOTE"
	.sectionflags	@"SHF_NOTE_NV_TKINFO"
	.tkinfo
        /*0018*/ 	.word	0x00000002
        /*0030*/ 	.string	""
        /*0030*/ 	.string	"ptxas"
        /*0030*/ 	.string	"Cuda compilation tools, release 13.0, V13.0.88"
        /*0030*/ 	.string	"Build cuda_13.0.r13.0/compiler.36424714_0"
        /*0030*/ 	.string	"-arch sm_100a -m 64 "



//--------------------- .note.nv.cuinfo           --------------------------
	.section	.note.nv.cuinfo,"",@"SHT_NOTE"
	.sectionflags	@"SHF_NOTE_NV_CUINFO"
        /*0018*/ 	.short	0x0002
        /*001a*/ 	.short	0x0064
        /*001c*/ 	.short	0x0082
	.zero		2


//--------------------- .nv.info                  --------------------------
	.section	.nv.info,"",@"SHT_CUDA_INFO"
	.align	4


	//----- nvinfo : EIATTR_REGCOUNT
	.align		4
        /*0000*/ 	.byte	0x04, 0x2f
        /*0002*/ 	.short	(.L_19 - .L_18)
	.align		4
.L_18:
        /*0004*/ 	.word	index@(_ZN7cutlass13device_kernelINS_4gemm6kernel13GemmUniversalIN4cute5tupleIJiiiiEEENS1_10collective13CollectiveMmaINS1_35MainloopSm100TmaUmmaWarpSpecializedILi16ELi2ELi4ENS5_IJNS4_1CILi2EEENSA_ILi4EEENSA_ILi1EEEEEEEENS5_IJNSA_ILi128EEENSA_ILi64EEENSA_ILi32EEEEEEfNS5_IJlSD_lEEEfSK_NS4_8TiledMMAINS4_8MMA_AtomIJNS4_23SM100_MMA_TF32_2x1SM_SSINS_10tfloat32_tESO_fLi128ELi64ELNS4_4UMMA5MajorE0ELSQ_0ELNSP_7ScaleInE0ELSR_0EEEEEENS4_6LayoutINS5_IJSD_SD_SD_EEENS5_IJNSA_ILi0EEESW_SW_EEEEENS5_IJNS4_10UnderscoreESZ_SZ_EEEEENS4_28SM100_TMA_2SM_LOAD_MULTICASTENS4_14ComposedLayoutINS4_7SwizzleILi3ELi4ELi3EEENS4_18smem_ptr_flag_bitsILi32EEENSU_INS5_IJNSA_ILi8EEESI_EEENS5_IJSI_SD_EEEEEEEvNS4_8identityENS4_18SM100_TMA_2SM_LOADES1C_vS1D_EENS_8epilogue10collective18CollectiveEpilogueINS1G_23Sm100TmaWarpSpecializedILi3ELi2ELi16ELb1ELb0EEEJNS5_IJSH_SH_SI_EEENS5_IJNSU_ISH_SD_EENSU_INS5_IJNSA_ILi16EEESB_EEENS5_IJSD_SI_EEEEEEEEfSK_fSK_NS1G_6fusion15FusionCallbacksIS1K_NS1S_17LinearCombinationIffffLNS_15FloatRoundStyleE2EEES1L_S1R_JEEENS4_5SM1004TMEM4LOAD26SM100_TMEM_LOAD_32dp32b16xENS4_13SM90_TMA_LOADENS13_INS14_ILi2ELi4ELi3EEES17_NSU_INS5_IJS18_S1N_EEENS5_IJS1N_SD_EEEEEEENS4_39AutoVectorizingCopyWithAssumedAlignmentILi128EEENS4_14SM90_TMA_STOREES27_S29_S29_EEEvvEEEEvNT_6ParamsE)
        /*0008*/ 	.word	0x0000005e


	//----- nvinfo : EIATTR_FRAME_SIZE
	.align		4
.L_19:
        /*000c*/ 	.byte	0x04, 0x11
        /*000e*/ 	.short	(.L_21 - .L_20)
	.align		4
.L_20:
        /*0010*/ 	.word	index@($__internal_2_$__cuda_sm10x_tcgen05_guardrail_trap_unallocated_columns_being_dealloced)
        /*0014*/ 	.word	0x00000000


	//----- nvinfo : EIATTR_FRAME_SIZE
	.align		4
.L_21:
        /*0018*/ 	.byte	0x04, 0x11
        /*001a*/ 	.short	(.L_23 - .L_22)
	.align		4
.L_22:
        /*001c*/ 	.word	index@($__internal_1_$__cuda_sm10x_tcgen05_guardrail_trap_phase_invalid_during_alloc)
        /*0020*/ 	.word	0x00000000


	//----- nvinfo : EIATTR_FRAME_SIZE
	.align		4
.L_23:
        /*0024*/ 	.byte	0x04, 0x11
        /*0026*/ 	.short	(.L_25 - .L_24)
	.align		4
.L_24:
        /*0028*/ 	.word	index@($__internal_0_$__cuda_sm10x_tcgen05_guardrail_trap_col_being_dealloced_not_returned_by_alloc)
        /*002c*/ 	.word	0x00000000


	//----- nvinfo : EIATTR_FRAME_SIZE
	.align		4
.L_25:
        /*0030*/ 	.byte	0x04, 0x11
        /*0032*/ 	.short	(.L_27 - .L_26)
	.align		4
.L_26:
        /*0034*/ 	.word	index@(_ZN7cutlass13device_kernelINS_4gemm6kernel13GemmUniversalIN4cute5tupleIJiiiiEEENS1_10collective13CollectiveMmaINS1_35MainloopSm100TmaUmmaWarpSpecializedILi16ELi2ELi4ENS5_IJNS4_1CILi2EEENSA_ILi4EEENSA_ILi1EEEEEEEENS5_IJNSA_ILi128EEENSA_ILi64EEENSA_ILi32EEEEEEfNS5_IJlSD_lEEEfSK_NS4_8TiledMMAINS4_8MMA_AtomIJNS4_23SM100_MMA_TF32_2x1SM_SSINS_10tfloat32_tESO_fLi128ELi64ELNS4_4UMMA5MajorE0ELSQ_0ELNSP_7ScaleInE0ELSR_0EEEEEENS4_6LayoutINS5_IJSD_SD_SD_EEENS5_IJNSA_ILi0EEESW_SW_EEEEENS5_IJNS4_10UnderscoreESZ_SZ_EEEEENS4_28SM100_TMA_2SM_LOAD_MULTICASTENS4_14ComposedLayoutINS4_7SwizzleILi3ELi4ELi3EEENS4_18smem_ptr_flag_bitsILi32EEENSU_INS5_IJNSA_ILi8EEESI_EEENS5_IJSI_SD_EEEEEEEvNS4_8identityENS4_18SM100_TMA_2SM_LOADES1C_vS1D_EENS_8epilogue10collective18CollectiveEpilogueINS1G_23Sm100TmaWarpSpecializedILi3ELi2ELi16ELb1ELb0EEEJNS5_IJSH_SH_SI_EEENS5_IJNSU_ISH_SD_EENSU_INS5_IJNSA_ILi16EEESB_EEENS5_IJSD_SI_EEEEEEEEfSK_fSK_NS1G_6fusion15FusionCallbacksIS1K_NS1S_17LinearCombinationIffffLNS_15FloatRoundStyleE2EEES1L_S1R_JEEENS4_5SM1004TMEM4LOAD26SM100_TMEM_LOAD_32dp32b16xENS4_13SM90_TMA_LOADENS13_INS14_ILi2ELi4ELi3EEES17_NSU_INS5_IJS18_S1N_EEENS5_IJS1N_SD_EEEEEEENS4_39AutoVectorizingCopyWithAssumedAlignmentILi128EEENS4_14SM90_TMA_STOREES27_S29_S29_EEEvvEEEEvNT_6ParamsE)
        /*0038*/ 	.word	0x00000000


	//----- nvinfo : EIATTR_MIN_STACK_SIZE
	.align		4
.L_27:
        /*003c*/ 	.byte	0x04, 0x12
        /*003e*/ 	.short	(.L_29 - .L_28)
	.align		4
.L_28:
        /*0040*/ 	.word	index@(_ZN7cutlass13device_kernelINS_4gemm6kernel13GemmUniversalIN4cute5tupleIJiiiiEEENS1_10collective13CollectiveMmaINS1_35MainloopSm100TmaUmmaWarpSpecializedILi16ELi2ELi4ENS5_IJNS4_1CILi2EEENSA_ILi4EEENSA_ILi1EEEEEEEENS5_IJNSA_ILi128EEENSA_ILi64EEENSA_ILi32EEEEEEfNS5_IJlSD_lEEEfSK_NS4_8TiledMMAINS4_8MMA_AtomIJNS4_23SM100_MMA_TF32_2x1SM_SSINS_10tfloat32_tESO_fLi128ELi64ELNS4_4UMMA5MajorE0ELSQ_0ELNSP_7ScaleInE0ELSR_0EEEEEENS4_6LayoutINS5_IJSD_SD_SD_EEENS5_IJNSA_ILi0EEESW_SW_EEEEENS5_IJNS4_10UnderscoreESZ_SZ_EEEEENS4_28SM100_TMA_2SM_LOAD_MULTICASTENS4_14ComposedLayoutINS4_7SwizzleILi3ELi4ELi3EEENS4_18smem_ptr_flag_bitsILi32EEENSU_INS5_IJNSA_ILi8EEESI_EEENS5_IJSI_SD_EEEEEEEvNS4_8identityENS4_18SM100_TMA_2SM_LOADES1C_vS1D_EENS_8epilogue10collective18CollectiveEpilogueINS1G_23Sm100TmaWarpSpecializedILi3ELi2ELi16ELb1ELb0EEEJNS5_IJSH_SH_SI_EEENS5_IJNSU_ISH_SD_EENSU_INS5_IJNSA_ILi16EEESB_EEENS5_IJSD_SI_EEEEEEEEfSK_fSK_NS1G_6fusion15FusionCallbacksIS1K_NS1S_17LinearCombinationIffffLNS_15FloatRoundStyleE2EEES1L_S1R_JEEENS4_5SM1004TMEM4LOAD26SM100_TMEM_LOAD_32dp32b16xENS4_13SM90_TMA_LOADENS13_INS14_ILi2ELi4ELi3EEES17_NSU_INS5_IJS18_S1N_EEENS5_IJS1N_SD_EEEEEEENS4_39AutoVectorizingCopyWithAssumedAlignmentILi128EEENS4_14SM90_TMA_STOREES27_S29_S29_EEEvvEEEEvNT_6ParamsE)
        /*0044*/ 	.word	0x00000000
.L_29:


//--------------------- .nv.compat                --------------------------
	.section	.nv.compat,"",@"SHT_CUDA_COMPAT_INFO"
	.align	4
        /*0000*/ 	.byte	0x02, 0x09, 0x01, 0x00, 0x02, 0x02, 0x02, 0x00, 0x02, 0x05, 0x05, 0x00, 0x03, 0x07, 0x01, 0x01
        /*0010*/ 	.byte	0x02, 0x03, 0x01, 0x00, 0x02, 0x06, 0x01, 0x00, 0x04, 0x0b, 0x08, 0x00, 0x09, 0x00, 0x00, 0x00
        /*0020*/ 	.byte	0x00, 0x00, 0x00, 0x00


//--------------------- .nv.info._ZN7cutlass13device_kernelINS_4gemm6kernel13GemmUniversalIN4cute5tupleIJiiiiEEENS1_10collective13CollectiveMmaINS1_35MainloopSm100TmaUmmaWarpSpecializedILi16ELi2ELi4ENS5_IJNS4_1CILi2EEENSA_ILi4EEENSA_ILi1EEEEEEEENS5_IJNSA_ILi128EEENSA_ILi64EEENSA_ILi32EEEEEEfNS5_IJlSD_lEEEfSK_NS4_8TiledMMAINS4_8MMA_AtomIJNS4_23SM100_MMA_TF32_2x1SM_SSINS_10tfloat32_tESO_fLi128ELi64ELNS4_4UMMA5MajorE0ELSQ_0ELNSP_7ScaleInE0ELSR_0EEEEEENS4_6LayoutINS5_IJSD_SD_SD_EEENS5_IJNSA_ILi0EEESW_SW_EEEEENS5_IJNS4_10UnderscoreESZ_SZ_EEEEENS4_28SM100_TMA_2SM_LOAD_MULTICASTENS4_14ComposedLayoutINS4_7SwizzleILi3ELi4ELi3EEENS4_18smem_ptr_flag_bitsILi32EEENSU_INS5_IJNSA_ILi8EEESI_EEENS5_IJSI_SD_EEEEEEEvNS4_8identityENS4_18SM100_TMA_2SM_LOADES1C_vS1D_EENS_8epilogue10collective18CollectiveEpilogueINS1G_23Sm100TmaWarpSpecializedILi3ELi2ELi16ELb1ELb0EEEJNS5_IJSH_SH_SI_EEENS5_IJNSU_ISH_SD_EENSU_INS5_IJNSA_ILi16EEESB_EEENS5_IJSD_SI_EEEEEEEEfSK_fSK_NS1G_6fusion15FusionCallbacksIS1K_NS1S_17LinearCombinationIffffLNS_15FloatRoundStyleE2EEES1L_S1R_JEEENS4_5SM1004TMEM4LOAD26SM100_TMEM_LOAD_32dp32b16xENS4_13SM90_TMA_LOADENS13_INS14_ILi2ELi4ELi3EEES17_NSU_INS5_IJS18_S1N_EEENS5_IJS1N_SD_EEEEEEENS4_39AutoVectorizingCopyWithAssumedAlignmentILi128EEENS4_14SM90_TMA_STOREES27_S29_S29_EEEvvEEEEvNT_6ParamsE --------------------------
	.section	.nv.info._ZN7cutlass13device_kernelINS_4gemm6kernel13GemmUniversalIN4cute5tupleIJiiiiEEENS1_10collective13CollectiveMmaINS1_35MainloopSm100TmaUmmaWarpSpecializedILi16ELi2ELi4ENS5_IJNS4_1CILi2EEENSA_ILi4EEENSA_ILi1EEEEEEEENS5_IJNSA_ILi128EEENSA_ILi64EEENSA_ILi32EEEEEEfNS5_IJlSD_lEEEfSK_NS4_8TiledMMAINS4_8MMA_AtomIJNS4_23SM100_MMA_TF32_2x1SM_SSINS_10tfloat32_tESO_fLi128ELi64ELNS4_4UMMA5MajorE0ELSQ_0ELNSP_7ScaleInE0ELSR_0EEEEEENS4_6LayoutINS5_IJSD_SD_SD_EEENS5_IJNSA_ILi0EEESW_SW_EEEEENS5_IJNS4_10UnderscoreESZ_SZ_EEEEENS4_28SM100_TMA_2SM_LOAD_MULTICASTENS4_14ComposedLayoutINS4_7SwizzleILi3ELi4ELi3EEENS4_18smem_ptr_flag_bitsILi32EEENSU_INS5_IJNSA_ILi8EEESI_EEENS5_IJSI_SD_EEEEEEEvNS4_8identityENS4_18SM100_TMA_2SM_LOADES1C_vS1D_EENS_8epilogue10collective18CollectiveEpilogueINS1G_23Sm100TmaWarpSpecializedILi3ELi2ELi16ELb1ELb0EEEJNS5_IJSH_SH_SI_EEENS5_IJNSU_ISH_SD_EENSU_INS5_IJNSA_ILi16EEESB_EEENS5_IJSD_SI_EEEEEEEEfSK_fSK_NS1G_6fusion15FusionCallbacksIS1K_NS1S_17LinearCombinationIffffLNS_15FloatRoundStyleE2EEES1L_S1R_JEEENS4_5SM1004TMEM4LOAD26SM100_TMEM_LOAD_32dp32b16xENS4_13SM90_TMA_LOADENS13_INS14_ILi2ELi4ELi3EEES17_NSU_INS5_IJS18_S1N_EEENS5_IJS1N_SD_EEEEEEENS4_39AutoVectorizingCopyWithAssumedAlignmentILi128EEENS4_14SM90_TMA_STOREES27_S29_S29_EEEvvEEEEvNT_6ParamsE,"",@"SHT_CUDA_INFO"
	.sectionflags	@""
	.align	4


	//----- nvinfo : EIATTR_CUDA_API_VERSION
	.align		4
        /*0000*/ 	.byte	0x04, 0x37
        /*0002*/ 	.short	(.L_31 - .L_30)
.L_30:
        /*0004*/ 	.word	0x00000082


	//----- nvinfo : EIATTR_KPARAM_INFO
	.align		4
.L_31:
        /*0008*/ 	.byte	0x04, 0x17
        /*000a*/ 	.short	(.L_33 - .L_32)
.L_32:
        /*000c*/ 	.word	0x00000000
        /*0010*/ 	.short	0x0000
        /*0012*/ 	.short	0x0000
        /*0014*/ 	.byte	0x00, 0xf0, 0x01, 0x20


	//----- nvinfo : EIATTR_AT_ENTRY_FRAGMENTS
	.align		4
.L_33:
        /*0018*/ 	.byte	0x04, 0x4f
        /*001a*/ 	.short	(.L_35 - .L_34)


	//   ....[0]....
.L_34:
        /*001c*/ 	.word	0x00000007


	//----- nvinfo : EIATTR_RESERVED_SMEM_USED
	.align		4
.L_35:
        /*0020*/ 	.byte	0x01, 0x41
	.zero		2


	//----- nvinfo : EIATTR_SPARSE_MMA_MASK
	.align		4
        /*0024*/ 	.byte	0x03, 0x50
        /*0026*/ 	.short	0x0000


	//----- nvinfo : EIATTR_TCGEN05_2CTA_USED
	.align		4
        /*0028*/ 	.byte	0x01, 0x52
	.zero		2


	//----- nvinfo : EIATTR_MAXREG_COUNT
	.align		4
        /*002c*/ 	.byte	0x03, 0x1b
        /*002e*/ 	.short	0x00ff


	//----- nvinfo : EIATTR_NUM_BARRIERS
	.align		4
        /*0030*/ 	.byte	0x02, 0x4c
        /*0032*/ 	.byte	0x07
	.zero		1


	//----- nvinfo : EIATTR_EXTERNS
	.align		4
        /*0034*/ 	.byte	0x04, 0x0f
        /*0036*/ 	.short	(.L_37 - .L_36)


	//   ....[0]....
	.align		4
.L_36:
        /*0038*/ 	.word	index@(__assertfail)


	//----- nvinfo : EIATTR_MERCURY_ISA_VERSION
	.align		4
.L_37:
        /*003c*/ 	.byte	0x03, 0x5f
        /*003e*/ 	.short	0x0101


	//----- nvinfo : EIATTR_INT_WARP_WIDE_INSTR_OFFSETS
	.align		4
        /*0040*/ 	.byte	0x04, 0x31
        /*0042*/ 	.short	(.L_39 - .L_38)


	//   ....[0]....
.L_38:
        /*0044*/ 	.word	0x00000f60


	//   ....[1]....
        /*0048*/ 	.word	0x00001010


	//   ....[2]....
        /*004c*/ 	.word	0x00004c40


	//   ....[3]....
        /*0050*/ 	.word	0x00004c60


	//   ....[4]....
        /*0054*/ 	.word	0x00004c90


	//   ....[5]....
        /*0058*/ 	.word	0x00005850


	//   ....[6]....
        /*005c*/ 	.word	0x00005910


	//   ....[7]....
        /*0060*/ 	.word	0x00005980


	//   ....[8]....
        /*0064*/ 	.word	0x00005ab0


	//   ....[9]....
        /*0068*/ 	.word	0x00005bb0


	//   ....[10]....
        /*006c*/ 	.word	0x00005bf0


	//----- nvinfo : EIATTR_COOP_GROUP_MASK_REGIDS
	.align		4
.L_39:
        /*0070*/ 	.byte	0x04, 0x29
        /*0072*/ 	.short	(.L_41 - .L_40)


	//   ....[0]....
.L_40:
        /*0074*/ 	.word	0xffffffff


	//   ....[1]....
        /*0078*/ 	.word	0xffffffff


	//   ....[2]....
        /*007c*/ 	.word	0xffffffff


	//   ....[3]....
        /*0080*/ 	.word	0xffffffff


	//   ....[4]....
        /*0084*/ 	.word	0xffffffff


	//   ....[5]....
        /*0088*/ 	.word	0xffffffff


	//   ....[6]....
        /*008c*/ 	.word	0xffffffff


	//   ....[7]....
        /*0090*/ 	.word	0xffffffff


	//   ....[8]....
        /*0094*/ 	.word	0xffffffff


	//   ....[9]....
        /*0098*/ 	.word	0xffffffff


	//   ....[10]....
        /*009c*/ 	.word	0xffffffff


	//   ....[11]....
        /*00a0*/ 	.word	0xffffffff


	//   ....[12]....
        /*00a4*/ 	.word	0xffffffff


	//   ....[13]....
        /*00a8*/ 	.word	0xffffffff


	//----- nvinfo : EIATTR_COOP_GROUP_INSTR_OFFSETS
	.align		4
.L_41:
        /*00ac*/ 	.byte	0x04, 0x28
        /*00ae*/ 	.short	(.L_43 - .L_42)


	//   ....[0]....
.L_42:
        /*00b0*/ 	.word	0x000000b0


	//   ....[1]....
        /*00b4*/ 	.word	0x00000510


	//   ....[2]....
        /*00b8*/ 	.word	0x00000890


	//   ....[3]....
        /*00bc*/ 	.word	0x00000a10


	//   ....[4]....
        /*00c0*/ 	.word	0x00000b10


	//   ....[5]....
        /*00c4*/ 	.word	0x00000c80


	//   ....[6]....
        /*00c8*/ 	.word	0x00000e20


	//   ....[7]....
        /*00cc*/ 	.word	0x00001080


	//   ....[8]....
        /*00d0*/ 	.word	0x00002480


	//   ....[9]....
        /*00d4*/ 	.word	0x00003a20


	//   ....[10]....
        /*00d8*/ 	.word	0x00003ef0


	//   ....[11]....
        /*00dc*/ 	.word	0x00003f20


	//   ....[12]....
        /*00e0*/ 	.word	0x00004b40


	//   ....[13]....
        /*00e4*/ 	.word	0x00004d50


	//----- nvinfo : EIATTR_VRC_CTA_INIT_COUNT
	.align		4
.L_43:
        /*00e8*/ 	.byte	0x02, 0x4a
        /*00ea*/ 	.byte	0x80
	.zero		1


	//----- nvinfo : EIATTR_SYSCALL_OFFSETS
	.align		4
        /*00ec*/ 	.byte	0x04, 0x46
        /*00ee*/ 	.short	(.L_45 - .L_44)


	//   ....[0]....
.L_44:
        /*00f0*/ 	.word	0x00006910


	//   ....[1]....
        /*00f4*/ 	.word	0x00006a00


	//   ....[2]....
        /*00f8*/ 	.word	0x00007230


	//   ....[3]....
        /*00fc*/ 	.word	0x00007a50


	//----- nvinfo : EIATTR_MBARRIER_INSTR_OFFSETS
	.align		4
.L_45:
        /*0100*/ 	.byte	0x04, 0x39
        /*0102*/ 	.short	(.L_47 - .L_46)


	//   ....[0]....
.L_46:
        /*0104*/ 	.word	0x00000670
        /*0108*/ 	.word	0x000000ff
        /*010c*/ 	.word	0x00000000
        /*0110*/ 	.short	0x0100
        /*0112*/ 	.byte	0x04
	.zero		1


	//   ....[1]....
        /*0114*/ 	.word	0x00000680
        /*0118*/ 	.word	0x000000ff
        /*011c*/ 	.word	0x00000080
        /*0120*/ 	.short	0x0100
        /*0122*/ 	.byte	0x04
	.zero		1


	//   ....[2]....
        /*0124*/ 	.word	0x00000690
        /*0128*/ 	.word	0x000000ff
        /*012c*/ 	.word	0x00000008
        /*0130*/ 	.short	0x0100
        /*0132*/ 	.byte	0x04
	.zero		1


	//   ....[3]....
        /*0134*/ 	.word	0x000006a0
        /*0138*/ 	.word	0x000000ff
        /*013c*/ 	.word	0x00000088
        /*0140*/ 	.short	0x0100
        /*0142*/ 	.byte	0x04
	.zero		1


	//   ....[4]....
        /*0144*/ 	.word	0x000006b0
        /*0148*/ 	.word	0x000000ff
        /*014c*/ 	.word	0x00000010
        /*0150*/ 	.short	0x0100
        /*0152*/ 	.byte	0x04
	.zero		1


	//   ....[5]....
        /*0154*/ 	.word	0x000006c0
        /*0158*/ 	.word	0x000000ff
        /*015c*/ 	.word	0x00000090
        /*0160*/ 	.short	0x0100
        /*0162*/ 	.byte	0x04
	.zero		1


	//   ....[6]....
        /*0164*/ 	.word	0x000006d0
        /*0168*/ 	.word	0x000000ff
        /*016c*/ 	.word	0x00000018
        /*0170*/ 	.short	0x0100
        /*0172*/ 	.byte	0x04
	.zero		1


	//   ....[7]....
        /*0174*/ 	.word	0x000006e0
        /*0178*/ 	.word	0x000000ff
        /*017c*/ 	.word	0x00000098
        /*0180*/ 	.short	0x0100
        /*0182*/ 	.byte	0x04
	.zero		1


	//   ....[8]....
        /*0184*/ 	.word	0x000006f0
        /*0188*/ 	.word	0x000000ff
        /*018c*/ 	.word	0x00000020
        /*0190*/ 	.short	0x0100
        /*0192*/ 	.byte	0x04
	.zero		1


	//   ....[9]....
        /*0194*/ 	.word	0x00000700
        /*0198*/ 	.word	0x000000ff
        /*019c*/ 	.word	0x000000a0
        /*01a0*/ 	.short	0x0100
        /*01a2*/ 	.byte	0x04
	.zero		1


	//   ....[10]....
        /*01a4*/ 	.word	0x00000710
        /*01a8*/ 	.word	0x000000ff
        /*01ac*/ 	.word	0x00000028
        /*01b0*/ 	.short	0x0100
        /*01b2*/ 	.byte	0x04
	.zero		1


	//   ....[11]....
        /*01b4*/ 	.word	0x00000720
        /*01b8*/ 	.word	0x000000ff
        /*01bc*/ 	.word	0x000000a8
        /*01c0*/ 	.short	0x0100
        /*01c2*/ 	.byte	0x04
	.zero		1


	//   ....[12]....
        /*01c4*/ 	.word	0x00000730
        /*01c8*/ 	.word	0x000000ff
        /*01cc*/ 	.word	0x00000030
        /*01d0*/ 	.short	0x0100
        /*01d2*/ 	.byte	0x04
	.zero		1


	//   ....[13]....
        /*01d4*/ 	.word	0x00000740
        /*01d8*/ 	.word	0x000000ff
        /*01dc*/ 	.word	0x000000b0
        /*01e0*/ 	.short	0x0100
        /*01e2*/ 	.byte	0x04
	.zero		1


	//   ....[14]....
        /*01e4*/ 	.word	0x00000750
        /*01e8*/ 	.word	0x000000ff
        /*01ec*/ 	.word	0x00000038
        /*01f0*/ 	.short	0x0100
        /*01f2*/ 	.byte	0x04
	.zero		1


	//   ....[15]....
        /*01f4*/ 	.word	0x00000760
        /*01f8*/ 	.word	0x000000ff
        /*01fc*/ 	.word	0x000000b8
        /*0200*/ 	.short	0x0100
        /*0202*/ 	.byte	0x04
	.zero		1


	//   ....[16]....
        /*0204*/ 	.word	0x00000770
        /*0208*/ 	.word	0x000000ff
        /*020c*/ 	.word	0x00000040
        /*0210*/ 	.short	0x0100
        /*0212*/ 	.byte	0x04
	.zero		1


	//   ....[17]....
        /*0214*/ 	.word	0x00000780
        /*0218*/ 	.word	0x000000ff
        /*021c*/ 	.word	0x000000c0
        /*0220*/ 	.short	0x0100
        /*0222*/ 	.byte	0x04
	.zero		1


	//   ....[18]....
        /*0224*/ 	.word	0x00000790
        /*0228*/ 	.word	0x000000ff
        /*022c*/ 	.word	0x00000048
        /*0230*/ 	.short	0x0100
        /*0232*/ 	.byte	0x04
	.zero		1


	//   ....[19]....
        /*0234*/ 	.word	0x000007a0
        /*0238*/ 	.word	0x000000ff
        /*023c*/ 	.word	0x000000c8
        /*0240*/ 	.short	0x0100
        /*0242*/ 	.byte	0x04
	.zero		1


	//   ....[20]....
        /*0244*/ 	.word	0x000007b0
        /*0248*/ 	.word	0x000000ff
        /*024c*/ 	.word	0x00000050
        /*0250*/ 	.short	0x0100
        /*0252*/ 	.byte	0x04
	.zero		1


	//   ....[21]....
        /*0254*/ 	.word	0x000007c0
        /*0258*/ 	.word	0x000000ff
        /*025c*/ 	.word	0x000000d0
        /*0260*/ 	.short	0x0100
        /*0262*/ 	.byte	0x04
	.zero		1


	//   ....[22]....
        /*0264*/ 	.word	0x000007d0
        /*0268*/ 	.word	0x000000ff
        /*026c*/ 	.word	0x00000058
        /*0270*/ 	.short	0x0100
        /*0272*/ 	.byte	0x04
	.zero		1


	//   ....[23]....
        /*0274*/ 	.word	0x000007e0
        /*0278*/ 	.word	0x000000ff
        /*027c*/ 	.word	0x000000d8
        /*0280*/ 	.short	0x0100
        /*0282*/ 	.byte	0x04
	.zero		1


	//   ....[24]....
        /*0284*/ 	.word	0x000007f0
        /*0288*/ 	.word	0x000000ff
        /*028c*/ 	.word	0x00000060
        /*0290*/ 	.short	0x0100
        /*0292*/ 	.byte	0x04
	.zero		1


	//   ....[25]....
        /*0294*/ 	.word	0x00000800
        /*0298*/ 	.word	0x000000ff
        /*029c*/ 	.word	0x000000e0
        /*02a0*/ 	.short	0x0100
        /*02a2*/ 	.byte	0x04
	.zero		1


	//   ....[26]....
        /*02a4*/ 	.word	0x00000810
        /*02a8*/ 	.word	0x000000ff
        /*02ac*/ 	.word	0x00000068
        /*02b0*/ 	.short	0x0100
        /*02b2*/ 	.byte	0x04
	.zero		1


	//   ....[27]....
        /*02b4*/ 	.word	0x00000820
        /*02b8*/ 	.word	0x000000ff
        /*02bc*/ 	.word	0x000000e8
        /*02c0*/ 	.short	0x0100
        /*02c2*/ 	.byte	0x04
	.zero		1


	//   ....[28]....
        /*02c4*/ 	.word	0x00000830
        /*02c8*/ 	.word	0x000000ff
        /*02cc*/ 	.word	0x00000070
        /*02d0*/ 	.short	0x0100
        /*02d2*/ 	.byte	0x04
	.zero		1


	//   ....[29]....
        /*02d4*/ 	.word	0x00000840
        /*02d8*/ 	.word	0x000000ff
        /*02dc*/ 	.word	0x000000f0
        /*02e0*/ 	.short	0x0100
        /*02e2*/ 	.byte	0x04
	.zero		1


	//   ....[30]....
        /*02e4*/ 	.word	0x00000850
        /*02e8*/ 	.word	0x000000ff
        /*02ec*/ 	.word	0x00000078
        /*02f0*/ 	.short	0x0100
        /*02f2*/ 	.byte	0x04
	.zero		1


	//   ....[31]....
        /*02f4*/ 	.word	0x00000860
        /*02f8*/ 	.word	0x000000ff
        /*02fc*/ 	.word	0x000000f8
        /*0300*/ 	.short	0x0100
        /*0302*/ 	.byte	0x04
	.zero		1


	//   ....[32]....
        /*0304*/ 	.word	0x000009a0
        /*0308*/ 	.word	0x000000ff
        /*030c*/ 	.word	0x00000100
        /*0310*/ 	.short	0x0100
        /*0312*/ 	.byte	0x04
	.zero		1


	//   ....[33]....
        /*0314*/ 	.word	0x000009b0
        /*0318*/ 	.word	0x000000ff
        /*031c*/ 	.word	0x00000118
        /*0320*/ 	.short	0x0100
        /*0322*/ 	.byte	0x04
	.zero		1


	//   ....[34]....
        /*0324*/ 	.word	0x000009c0
        /*0328*/ 	.word	0x000000ff
        /*032c*/ 	.word	0x00000108
        /*0330*/ 	.short	0x0100
        /*0332*/ 	.byte	0x04
	.zero		1


	//   ....[35]....
        /*0334*/ 	.word	0x000009d0
        /*0338*/ 	.word	0x000000ff
        /*033c*/ 	.word	0x00000120
        /*0340*/ 	.short	0x0100
        /*0342*/ 	.byte	0x04
	.zero		1


	//   ....[36]....
        /*0344*/ 	.word	0x000009e0
        /*0348*/ 	.word	0x000000ff
        /*034c*/ 	.word	0x00000110
        /*0350*/ 	.short	0x0100
        /*0352*/ 	.byte	0x04
	.zero		1


	//   ....[37]....
        /*0354*/ 	.word	0x000009f0
        /*0358*/ 	.word	0x000000ff
        /*035c*/ 	.word	0x00000128
        /*0360*/ 	.short	0x0100
        /*0362*/ 	.byte	0x04
	.zero		1


	//   ....[38]....
        /*0364*/ 	.word	0x00000ae0
        /*0368*/ 	.word	0x000000ff
        /*036c*/ 	.word	0x00000130
        /*0370*/ 	.short	0x0100
        /*0372*/ 	.byte	0x06
	.zero		1


	//   ....[39]....
        /*0374*/ 	.word	0x00000af0
        /*0378*/ 	.word	0x000000ff
        /*037c*/ 	.word	0x00000138
        /*0380*/ 	.short	0x0100
        /*0382*/ 	.byte	0x06
	.zero		1


	//   ....[40]....
        /*0384*/ 	.word	0x00000c30
        /*0388*/ 	.word	0x000000ff
        /*038c*/ 	.word	0x00000140
        /*0390*/ 	.short	0x0100
        /*0392*/ 	.byte	0x06
	.zero		1


	//   ....[41]....
        /*0394*/ 	.word	0x00000c40
        /*0398*/ 	.word	0x000000ff
        /*039c*/ 	.word	0x00000150
        /*03a0*/ 	.short	0x0100
        /*03a2*/ 	.byte	0x06
	.zero		1


	//   ....[42]....
        /*03a4*/ 	.word	0x00000c50
        /*03a8*/ 	.word	0x000000ff
        /*03ac*/ 	.word	0x00000148
        /*03b0*/ 	.short	0x0100
        /*03b2*/ 	.byte	0x06
	.zero		1


	//   ....[43]....
        /*03b4*/ 	.word	0x00000c60
        /*03b8*/ 	.word	0x000000ff
        /*03bc*/ 	.word	0x00000158
        /*03c0*/ 	.short	0x0100
        /*03c2*/ 	.byte	0x06
	.zero		1


	//   ....[44]....
        /*03c4*/ 	.word	0x00000d90
        /*03c8*/ 	.word	0x000000ff
        /*03cc*/ 	.word	0x00000160
        /*03d0*/ 	.short	0x0100
        /*03d2*/ 	.byte	0x04
	.zero		1


	//   ....[45]....
        /*03d4*/ 	.word	0x00000da0
        /*03d8*/ 	.word	0x000000ff
        /*03dc*/ 	.word	0x00000180
        /*03e0*/ 	.short	0x0100
        /*03e2*/ 	.byte	0x04
	.zero		1


	//   ....[46]....
        /*03e4*/ 	.word	0x00000db0
        /*03e8*/ 	.word	0x000000ff
        /*03ec*/ 	.word	0x00000168
        /*03f0*/ 	.short	0x0100
        /*03f2*/ 	.byte	0x04
	.zero		1


	//   ....[47]....
        /*03f4*/ 	.word	0x00000dc0
        /*03f8*/ 	.word	0x000000ff
        /*03fc*/ 	.word	0x00000188
        /*0400*/ 	.short	0x0100
        /*0402*/ 	.byte	0x04
	.zero		1


	//   ....[48]....
        /*0404*/ 	.word	0x00000dd0
        /*0408*/ 	.word	0x000000ff
        /*040c*/ 	.word	0x00000170
        /*0410*/ 	.short	0x0100
        /*0412*/ 	.byte	0x04
	.zero		1


	//   ....[49]....
        /*0414*/ 	.word	0x00000de0
        /*0418*/ 	.word	0x000000ff
        /*041c*/ 	.word	0x00000190
        /*0420*/ 	.short	0x0100
        /*0422*/ 	.byte	0x04
	.zero		1


	//   ....[50]....
        /*0424*/ 	.word	0x00000df0
        /*0428*/ 	.word	0x000000ff
        /*042c*/ 	.word	0x00000178
        /*0430*/ 	.short	0x0100
        /*0432*/ 	.byte	0x04
	.zero		1


	//   ....[51]....
        /*0434*/ 	.word	0x00000e00
        /*0438*/ 	.word	0x000000ff
        /*043c*/ 	.word	0x00000198
        /*0440*/ 	.short	0x0100
        /*0442*/ 	.byte	0x04
	.zero		1


	//   ....[52]....
        /*0444*/ 	.word	0x00000f00
        /*0448*/ 	.word	0x000000ff
        /*044c*/ 	.word	0x000001a0
        /*0450*/ 	.short	0x0100
        /*0452*/ 	.byte	0x04
	.zero		1


	//   ....[53]....
        /*0454*/ 	.word	0x00000f10
        /*0458*/ 	.word	0x000000ff
        /*045c*/ 	.word	0x000001b0
        /*0460*/ 	.short	0x0100
        /*0462*/ 	.byte	0x04
	.zero		1


	//   ....[54]....
        /*0464*/ 	.word	0x00000f20
        /*0468*/ 	.word	0x000000ff
        /*046c*/ 	.word	0x000001a8
        /*0470*/ 	.short	0x0100
        /*0472*/ 	.byte	0x04
	.zero		1


	//   ....[55]....
        /*0474*/ 	.word	0x00000f30
        /*0478*/ 	.word	0x000000ff
        /*047c*/ 	.word	0x000001b8
        /*0480*/ 	.short	0x0100
        /*0482*/ 	.byte	0x04
	.zero		1


	//   ....[56]....
        /*0484*/ 	.word	0x00001030
        /*0488*/ 	.word	0x000000ff
        /*048c*/ 	.word	0x000001c0
        /*0490*/ 	.short	0x0100
        /*0492*/ 	.byte	0x06
	.zero		1


	//   ....[57]....
        /*0494*/ 	.word	0x00001cc0
        /*0498*/ 	.word	0x00000000
        /*049c*/ 	.word	0x000001b0
        /*04a0*/ 	.short	0x010a
        /*04a2*/ 	.byte	0xff
	.zero		1


	//   ....[58]....
        /*04a4*/ 	.word	0x00001ce0
        /*04a8*/ 	.word	0x00000000
        /*04ac*/ 	.word	0x000001a0
        /*04b0*/ 	.short	0x0101
        /*04b2*/ 	.byte	0xff
	.zero		1


	//   ....[59]....
        /*04b4*/ 	.word	0x00001d90
        /*04b8*/ 	.word	0x000000ff
        /*04bc*/ 	.word	0x00000080
        /*04c0*/ 	.short	0x010a
        /*04c2*/ 	.byte	0x04
	.zero		1


	//   ....[60]....
        /*04c4*/ 	.word	0x00001e60
        /*04c8*/ 	.word	0x000000ff
        /*04cc*/ 	.word	0x00000080
        /*04d0*/ 	.short	0x010a
        /*04d2*/ 	.byte	0x21
	.zero		1


	//   ....[61]....
        /*04d4*/ 	.word	0x00002010
        /*04d8*/ 	.word	0x000000ff
        /*04dc*/ 	.word	0x00000080
        /*04e0*/ 	.short	0x010a
        /*04e2*/ 	.byte	0x05
	.zero		1


	//   ....[62]....
        /*04e4*/ 	.word	0x00002130
        /*04e8*/ 	.word	0x000000ff
        /*04ec*/ 	.word	0x00000138
        /*04f0*/ 	.short	0x0101
        /*04f2*/ 	.byte	0x0d
	.zero		1


	//   ....[63]....
        /*04f4*/ 	.word	0x00002150
        /*04f8*/ 	.word	0x000000ff
        /*04fc*/ 	.word	0x00000080
        /*0500*/ 	.short	0x010a
        /*0502*/ 	.byte	0x04
	.zero		1


	//   ....[64]....
        /*0504*/ 	.word	0x000021d0
        /*0508*/ 	.word	0x000000ff
        /*050c*/ 	.word	0x00000080
        /*0510*/ 	.short	0x010a
        /*0512*/ 	.byte	0x11
	.zero		1


	//   ....[65]....
        /*0514*/ 	.word	0x00002370
        /*0518*/ 	.word	0x000000ff
        /*051c*/ 	.word	0x00000080
        /*0520*/ 	.short	0x010a
        /*0522*/ 	.byte	0x05
	.zero		1


	//   ....[66]....
        /*0524*/ 	.word	0x000024b0
        /*0528*/ 	.word	0x00000003
        /*052c*/ 	.word	0x00000140
        /*0530*/ 	.short	0x010a
        /*0532*/ 	.byte	0xff
	.zero		1


	//   ....[67]....
        /*0534*/ 	.word	0x00002600
        /*0538*/ 	.word	0x00000000
        /*053c*/ 	.word	0x00000000
        /*0540*/ 	.short	0x0101
        /*0542*/ 	.byte	0xff
	.zero		1


	//   ....[68]....
        /*0544*/ 	.word	0x00002bb0
        /*0548*/ 	.word	0x000000ff
        /*054c*/ 	.word	0x00000000
        /*0550*/ 	.short	0x010a
        /*0552*/ 	.byte	0x04
	.zero		1


	//   ....[69]....
        /*0554*/ 	.word	0x00002c40
        /*0558*/ 	.word	0x000000ff
        /*055c*/ 	.word	0x00000000
        /*0560*/ 	.short	0x010a
        /*0562*/ 	.byte	0x05
	.zero		1


	//   ....[70]....
        /*0564*/ 	.word	0x00002cd0
        /*0568*/ 	.word	0x000000ff
        /*056c*/ 	.word	0x00000000
        /*0570*/ 	.short	0x010a
        /*0572*/ 	.byte	0x05
	.zero		1


	//   ....[71]....
        /*0574*/ 	.word	0x00002d60
        /*0578*/ 	.word	0x000000ff
        /*057c*/ 	.word	0x00000000
        /*0580*/ 	.short	0x010a
        /*0582*/ 	.byte	0x05
	.zero		1


	//   ....[72]....
        /*0584*/ 	.word	0x00002df0
        /*0588*/ 	.word	0x000000ff
        /*058c*/ 	.word	0x00000000
        /*0590*/ 	.short	0x010a
        /*0592*/ 	.byte	0x05
	.zero		1


	//   ....[73]....
        /*0594*/ 	.word	0x00002e80
        /*0598*/ 	.word	0x000000ff
        /*059c*/ 	.word	0x00000000
        /*05a0*/ 	.short	0x010a
        /*05a2*/ 	.byte	0x05
	.zero		1


	//   ....[74]....
        /*05a4*/ 	.word	0x00002f10
        /*05a8*/ 	.word	0x000000ff
        /*05ac*/ 	.word	0x00000000
        /*05b0*/ 	.short	0x010a
        /*05b2*/ 	.byte	0x05
	.zero		1


	//   ....[75]....
        /*05b4*/ 	.word	0x00002fa0
        /*05b8*/ 	.word	0x000000ff
        /*05bc*/ 	.word	0x00000000
        /*05c0*/ 	.short	0x010a
        /*05c2*/ 	.byte	0x05
	.zero		1


	//   ....[76]....
        /*05c4*/ 	.word	0x00003030
        /*05c8*/ 	.word	0x000000ff
        /*05cc*/ 	.word	0x00000000
        /*05d0*/ 	.short	0x010a
        /*05d2*/ 	.byte	0x05
	.zero		1


	//   ....[77]....
        /*05d4*/ 	.word	0x000030c0
        /*05d8*/ 	.word	0x000000ff
        /*05dc*/ 	.word	0x00000000
        /*05e0*/ 	.short	0x010a
        /*05e2*/ 	.byte	0x05
	.zero		1


	//   ....[78]....
        /*05e4*/ 	.word	0x00003150
        /*05e8*/ 	.word	0x000000ff
        /*05ec*/ 	.word	0x00000000
        /*05f0*/ 	.short	0x010a
        /*05f2*/ 	.byte	0x05
	.zero		1


	//   ....[79]....
        /*05f4*/ 	.word	0x000031e0
        /*05f8*/ 	.word	0x000000ff
        /*05fc*/ 	.word	0x00000000
        /*0600*/ 	.short	0x010a
        /*0602*/ 	.byte	0x05
	.zero		1


	//   ....[80]....
        /*0604*/ 	.word	0x00003270
        /*0608*/ 	.word	0x000000ff
        /*060c*/ 	.word	0x00000000
        /*0610*/ 	.short	0x010a
        /*0612*/ 	.byte	0x05
	.zero		1


	//   ....[81]....
        /*0614*/ 	.word	0x00003300
        /*0618*/ 	.word	0x000000ff
        /*061c*/ 	.word	0x00000000
        /*0620*/ 	.short	0x010a
        /*0622*/ 	.byte	0x05
	.zero		1


	//   ....[82]....
        /*0624*/ 	.word	0x00003390
        /*0628*/ 	.word	0x000000ff
        /*062c*/ 	.word	0x00000000
        /*0630*/ 	.short	0x010a
        /*0632*/ 	.byte	0x05
	.zero		1


	//   ....[83]....
        /*0634*/ 	.word	0x00003430
        /*0638*/ 	.word	0x00000000
        /*063c*/ 	.word	0x00000000
        /*0640*/ 	.short	0x010a
        /*0642*/ 	.byte	0xff
	.zero		1


	//   ....[84]....
        /*0644*/ 	.word	0x00003570
        /*0648*/ 	.word	0x00000002
        /*064c*/ 	.word	0x000001a0
        /*0650*/ 	.short	0x010a
        /*0652*/ 	.byte	0xff
	.zero		1


	//   ....[85]....
        /*0654*/ 	.word	0x000035d0
        /*0658*/ 	.word	0x00000004
        /*065c*/ 	.word	0x00000000
        /*0660*/ 	.short	0x0101
        /*0662*/ 	.byte	0xff
	.zero		1


	//   ....[86]....
        /*0664*/ 	.word	0x000035f0
        /*0668*/ 	.word	0x000000ff
        /*066c*/ 	.word	0x00000150
        /*0670*/ 	.short	0x010a
        /*0672*/ 	.byte	0x04
	.zero		1


	//   ....[87]....
        /*0674*/ 	.word	0x00003710
        /*0678*/ 	.word	0x00000002
        /*067c*/ 	.word	0x00000140
        /*0680*/ 	.short	0x010a
        /*0682*/ 	.byte	0xff
	.zero		1


	//   ....[88]....
        /*0684*/ 	.word	0x00003820
        /*0688*/ 	.word	0x00000002
        /*068c*/ 	.word	0x00000000
        /*0690*/ 	.short	0x0101
        /*0692*/ 	.byte	0xff
	.zero		1


	//   ....[89]....
        /*0694*/ 	.word	0x000038b0
        /*0698*/ 	.word	0x000000ff
        /*069c*/ 	.word	0x00000150
        /*06a0*/ 	.short	0x0106
        /*06a2*/ 	.byte	0x04
	.zero		1


	//   ....[90]....
        /*06a4*/ 	.word	0x000038d0
        /*06a8*/ 	.word	0x000000ff
        /*06ac*/ 	.word	0x00000150
        /*06b0*/ 	.short	0x010a
        /*06b2*/ 	.byte	0x04
	.zero		1


	//   ....[91]....
        /*06b4*/ 	.word	0x00003960
        /*06b8*/ 	.word	0x000000ff
        /*06bc*/ 	.word	0x00000150
        /*06c0*/ 	.short	0x0106
        /*06c2*/ 	.byte	0x07
	.zero		1


	//   ....[92]....
        /*06c4*/ 	.word	0x000039a0
        /*06c8*/ 	.word	0x00000000
        /*06cc*/ 	.word	0x00000150
        /*06d0*/ 	.short	0x010a
        /*06d2*/ 	.byte	0xff
	.zero		1


	//   ....[93]....
        /*06d4*/ 	.word	0x00003bf0
        /*06d8*/ 	.word	0x000000ff
        /*06dc*/ 	.word	0x00000008
        /*06e0*/ 	.short	0x010a
        /*06e2*/ 	.byte	0x05
	.zero		1


	//   ....[94]....
        /*06e4*/ 	.word	0x00003c10
        /*06e8*/ 	.word	0x000000ff
        /*06ec*/ 	.word	0x00000008
        /*06f0*/ 	.short	0x010a
        /*06f2*/ 	.byte	0x05
	.zero		1


	//   ....[95]....
        /*06f4*/ 	.word	0x00003da0
        /*06f8*/ 	.word	0x000000ff
        /*06fc*/ 	.word	0x00000008
        /*0700*/ 	.short	0x010a
        /*0702*/ 	.byte	0x05
	.zero		1


	//   ....[96]....
        /*0704*/ 	.word	0x00003dc0
        /*0708*/ 	.word	0x000000ff
        /*070c*/ 	.word	0x00000008
        /*0710*/ 	.short	0x010a
        /*0712*/ 	.byte	0x05
	.zero		1


	//   ....[97]....
        /*0714*/ 	.word	0x00003e80
        /*0718*/ 	.word	0x000000ff
        /*071c*/ 	.word	0x00000000
        /*0720*/ 	.short	0x0101
        /*0722*/ 	.byte	0x04
	.zero		1


	//   ....[98]....
        /*0724*/ 	.word	0x000041c0
        /*0728*/ 	.word	0x00000000
        /*072c*/ 	.word	0x00000140
        /*0730*/ 	.short	0x010a
        /*0732*/ 	.byte	0xff
	.zero		1


	//   ....[99]....
        /*0734*/ 	.word	0x00004280
        /*0738*/ 	.word	0x00000000
        /*073c*/ 	.word	0x00000000
        /*0740*/ 	.short	0x0101
        /*0742*/ 	.byte	0xff
	.zero		1


	//   ....[100]....
        /*0744*/ 	.word	0x00004340
        /*0748*/ 	.word	0x000000ff
        /*074c*/ 	.word	0x00000000
        /*0750*/ 	.short	0x010a
        /*0752*/ 	.byte	0x04
	.zero		1


	//   ....[101]....
        /*0754*/ 	.word	0x00004350
        /*0758*/ 	.word	0x000000ff
        /*075c*/ 	.word	0x00000180
        /*0760*/ 	.short	0x010a
        /*0762*/ 	.byte	0x1f
	.zero		1


	//   ....[102]....
        /*0764*/ 	.word	0x00004400
        /*0768*/ 	.word	0x000000ff
        /*076c*/ 	.word	0x00000000
        /*0770*/ 	.short	0x010a
        /*0772*/ 	.byte	0x05
	.zero		1


	//   ....[103]....
        /*0774*/ 	.word	0x00004530
        /*0778*/ 	.word	0x000000ff
        /*077c*/ 	.word	0x00000000
        /*0780*/ 	.short	0x010a
        /*0782*/ 	.byte	0x04
	.zero		1


	//   ....[104]....
        /*0784*/ 	.word	0x00004830
        /*0788*/ 	.word	0x000000ff
        /*078c*/ 	.word	0x00000000
        /*0790*/ 	.short	0x010a
        /*0792*/ 	.byte	0x04
	.zero		1


	//   ....[105]....
        /*0794*/ 	.word	0x000048c0
        /*0798*/ 	.word	0x000000ff
        /*079c*/ 	.word	0x00000000
        /*07a0*/ 	.short	0x010a
        /*07a2*/ 	.byte	0x05
	.zero		1


	//   ....[106]....
        /*07a4*/ 	.word	0x00004950
        /*07a8*/ 	.word	0x000000ff
        /*07ac*/ 	.word	0x00000000
        /*07b0*/ 	.short	0x010a
        /*07b2*/ 	.byte	0x05
	.zero		1


	//   ....[107]....
        /*07b4*/ 	.word	0x000049f0
        /*07b8*/ 	.word	0x00000000
        /*07bc*/ 	.word	0x00000000
        /*07c0*/ 	.short	0x010a
        /*07c2*/ 	.byte	0xff
	.zero		1


	//   ....[108]....
        /*07c4*/ 	.word	0x00004a30
        /*07c8*/ 	.word	0x00000000
        /*07cc*/ 	.word	0x00000000
        /*07d0*/ 	.short	0x010a
        /*07d2*/ 	.byte	0xff
	.zero		1


	//   ....[109]....
        /*07d4*/ 	.word	0x00004aa0
        /*07d8*/ 	.word	0x000000ff
        /*07dc*/ 	.word	0x00000000
        /*07e0*/ 	.short	0x0101
        /*07e2*/ 	.byte	0x04
	.zero		1


	//   ....[110]....
        /*07e4*/ 	.word	0x00004ae0
        /*07e8*/ 	.word	0x000000ff
        /*07ec*/ 	.word	0x000001c0
        /*07f0*/ 	.short	0x010a
        /*07f2*/ 	.byte	0x1a
	.zero		1


	//   ....[111]....
        /*07f4*/ 	.word	0x00004b30
        /*07f8*/ 	.word	0x000000ff
        /*07fc*/ 	.word	0x00000000
        /*0800*/ 	.short	0x0101
        /*0802*/ 	.byte	0x04
	.zero		1


	//   ....[112]....
        /*0804*/ 	.word	0x00004fa0
        /*0808*/ 	.word	0x0000000c
        /*080c*/ 	.word	0x00000140
        /*0810*/ 	.short	0x010a
        /*0812*/ 	.byte	0xff
	.zero		1


	//   ....[113]....
        /*0814*/ 	.word	0x00005110
        /*0818*/ 	.word	0x00000000
        /*081c*/ 	.word	0x00000000
        /*0820*/ 	.short	0x0101
        /*0822*/ 	.byte	0xff
	.zero		1


	//   ....[114]....
        /*0824*/ 	.word	0x00005590
        /*0828*/ 	.word	0x000000ff
        /*082c*/ 	.word	0x00000138
        /*0830*/ 	.short	0x010a
        /*0832*/ 	.byte	0x1d
	.zero		1


	//   ....[115]....
        /*0834*/ 	.word	0x00005750
        /*0838*/ 	.word	0x000000ff
        /*083c*/ 	.word	0x00000118
        /*0840*/ 	.short	0x010a
        /*0842*/ 	.byte	0x04
	.zero		1


	//   ....[116]....
        /*0844*/ 	.word	0x000059a0
        /*0848*/ 	.word	0x000000ff
        /*084c*/ 	.word	0x00000100
        /*0850*/ 	.short	0x010b
        /*0852*/ 	.byte	0x04
	.zero		1


	//   ....[117]....
        /*0854*/ 	.word	0x000059b0
        /*0858*/ 	.word	0x000000ff
        /*085c*/ 	.word	0x00000000
        /*0860*/ 	.short	0x0101
        /*0862*/ 	.byte	0x10
	.zero		1


	//   ....[118]....
        /*0864*/ 	.word	0x000059c0
        /*0868*/ 	.word	0x000000ff
        /*086c*/ 	.word	0x00000118
        /*0870*/ 	.short	0x010a
        /*0872*/ 	.byte	0x05
	.zero		1


	//   ....[119]....
        /*0874*/ 	.word	0x00005c10
        /*0878*/ 	.word	0x000000ff
        /*087c*/ 	.word	0x00000100
        /*0880*/ 	.short	0x010b
        /*0882*/ 	.byte	0x05
	.zero		1


	//   ....[120]....
        /*0884*/ 	.word	0x00005c20
        /*0888*/ 	.word	0x000000ff
        /*088c*/ 	.word	0x00000000
        /*0890*/ 	.short	0x0101
        /*0892*/ 	.byte	0x04
	.zero		1


	//   ....[121]....
        /*0894*/ 	.word	0x00005ce0
        /*0898*/ 	.word	0x000000ff
        /*089c*/ 	.word	0x00000000
        /*08a0*/ 	.short	0x010a
        /*08a2*/ 	.byte	0x04
	.zero		1


	//   ....[122]....
        /*08a4*/ 	.word	0x00005d70
        /*08a8*/ 	.word	0x000000ff
        /*08ac*/ 	.word	0x00000000
        /*08b0*/ 	.short	0x010a
        /*08b2*/ 	.byte	0x05
	.zero		1


	//   ....[123]....
        /*08b4*/ 	.word	0x00005e10
        /*08b8*/ 	.word	0x00000000
        /*08bc*/ 	.word	0x00000000
        /*08c0*/ 	.short	0x010a
        /*08c2*/ 	.byte	0xff
	.zero		1


	//   ....[124]....
        /*08c4*/ 	.word	0x000061a0
        /*08c8*/ 	.word	0x00000003
        /*08cc*/ 	.word	0x00000140
        /*08d0*/ 	.short	0x010a
        /*08d2*/ 	.byte	0xff
	.zero		1


	//   ....[125]....
        /*08d4*/ 	.word	0x00006320
        /*08d8*/ 	.word	0x00000000
        /*08dc*/ 	.word	0x00000000
        /*08e0*/ 	.short	0x0101
        /*08e2*/ 	.byte	0xff
	.zero		1


	//   ....[126]....
        /*08e4*/ 	.word	0x00006e90
        /*08e8*/ 	.word	0x00000000
        /*08ec*/ 	.word	0x00000100
        /*08f0*/ 	.short	0x010a
        /*08f2*/ 	.byte	0xff
	.zero		1


	//   ....[127]....
        /*08f4*/ 	.word	0x00006ef0
        /*08f8*/ 	.word	0x00000050
        /*08fc*/ 	.word	0x00000160
        /*0900*/ 	.short	0x010a
        /*0902*/ 	.byte	0xff
	.zero		1


	//   ....[128]....
        /*0904*/ 	.word	0x00006fe0
        /*0908*/ 	.word	0x00000000
        /*090c*/ 	.word	0x00000100
        /*0910*/ 	.short	0x010a
        /*0912*/ 	.byte	0xff
	.zero		1


	//   ....[129]....
        /*0914*/ 	.word	0x00007110
        /*0918*/ 	.word	0x00000050
        /*091c*/ 	.word	0x00000160
        /*0920*/ 	.short	0x010a
        /*0922*/ 	.byte	0xff
	.zero		1


	//   ....[130]....
        /*0924*/ 	.word	0x00007790
        /*0928*/ 	.word	0x00000000
        /*092c*/ 	.word	0x00000000
        /*0930*/ 	.short	0x0101
        /*0932*/ 	.byte	0xff
	.zero		1


	//   ....[131]....
        /*0934*/ 	.word	0x000077a0
        /*0938*/ 	.word	0x00000003
        /*093c*/ 	.word	0x00000100
        /*0940*/ 	.short	0x010a
        /*0942*/ 	.byte	0xff
	.zero		1


	//   ....[132]....
        /*0944*/ 	.word	0x00007870
        /*0948*/ 	.word	0x00000003
        /*094c*/ 	.word	0x00000100
        /*0950*/ 	.short	0x010a
        /*0952*/ 	.byte	0xff
	.zero		1


	//   ....[133]....
        /*0954*/ 	.word	0x00007b10
        /*0958*/ 	.word	0x00000050
        /*095c*/ 	.word	0x00000000
        /*0960*/ 	.short	0x0101
        /*0962*/ 	.byte	0xff
	.zero		1


	//   ....[134]....
        /*0964*/ 	.word	0x00008070
        /*0968*/ 	.word	0x00000002
        /*096c*/ 	.word	0x00000000
        /*0970*/ 	.short	0x0101
        /*0972*/ 	.byte	0xff
	.zero		1


	//   ....[135]....
        /*0974*/ 	.word	0x00008320
        /*0978*/ 	.word	0x000000ff
        /*097c*/ 	.word	0x00000000
        /*0980*/ 	.short	0x0101
        /*0982*/ 	.byte	0x06
	.zero		1


	//   ....[136]....
        /*0984*/ 	.word	0x00008340
        /*0988*/ 	.word	0x00000000
        /*098c*/ 	.word	0x000001b0
        /*0990*/ 	.short	0x010a
        /*0992*/ 	.byte	0xff
	.zero		1


	//   ....[137]....
        /*0994*/ 	.word	0x000083a0
        /*0998*/ 	.word	0x00000000
        /*099c*/ 	.word	0x00000080
        /*09a0*/ 	.short	0x010a
        /*09a2*/ 	.byte	0xff
	.zero		1


	//   ....[138]....
        /*09a4*/ 	.word	0x00008400
        /*09a8*/ 	.word	0x00000000
        /*09ac*/ 	.word	0x00000080
        /*09b0*/ 	.short	0x010a
        /*09b2*/ 	.byte	0xff
	.zero		1


	//   ....[139]....
        /*09b4*/ 	.word	0x00008450
        /*09b8*/ 	.word	0x00000003
        /*09bc*/ 	.word	0x00000140
        /*09c0*/ 	.short	0x010a
        /*09c2*/ 	.byte	0xff
	.zero		1


	//   ....[140]....
        /*09c4*/ 	.word	0x000084b0
        /*09c8*/ 	.word	0x00000000
        /*09cc*/ 	.word	0x00000000
        /*09d0*/ 	.short	0x010a
        /*09d2*/ 	.byte	0xff
	.zero		1


	//   ....[141]....
        /*09d4*/ 	.word	0x00008510
        /*09d8*/ 	.word	0x00000000
        /*09dc*/ 	.word	0x00000000
        /*09e0*/ 	.short	0x010a
        /*09e2*/ 	.byte	0xff
	.zero		1


	//   ....[142]....
        /*09e4*/ 	.word	0x00008570
        /*09e8*/ 	.word	0x00000000
        /*09ec*/ 	.word	0x00000000
        /*09f0*/ 	.short	0x010a
        /*09f2*/ 	.byte	0xff
	.zero		1


	//   ....[143]....
        /*09f4*/ 	.word	0x000085d0
        /*09f8*/ 	.word	0x00000000
        /*09fc*/ 	.word	0x00000000
        /*0a00*/ 	.short	0x010a
        /*0a02*/ 	.byte	0xff
	.zero		1


	//   ....[144]....
        /*0a04*/ 	.word	0x00008630
        /*0a08*/ 	.word	0x00000000
        /*0a0c*/ 	.word	0x00000000
        /*0a10*/ 	.short	0x010a
        /*0a12*/ 	.byte	0xff
	.zero		1


	//   ....[145]....
        /*0a14*/ 	.word	0x00008690
        /*0a18*/ 	.word	0x00000000
        /*0a1c*/ 	.word	0x00000000
        /*0a20*/ 	.short	0x010a
        /*0a22*/ 	.byte	0xff
	.zero		1


	//   ....[146]....
        /*0a24*/ 	.word	0x000086f0
        /*0a28*/ 	.word	0x00000000
        /*0a2c*/ 	.word	0x00000000
        /*0a30*/ 	.short	0x010a
        /*0a32*/ 	.byte	0xff
	.zero		1


	//   ....[147]....
        /*0a34*/ 	.word	0x00008750
        /*0a38*/ 	.word	0x00000000
        /*0a3c*/ 	.word	0x00000000
        /*0a40*/ 	.short	0x010a
        /*0a42*/ 	.byte	0xff
	.zero		1


	//   ....[148]....
        /*0a44*/ 	.word	0x000087b0
        /*0a48*/ 	.word	0x00000000
        /*0a4c*/ 	.word	0x00000000
        /*0a50*/ 	.short	0x010a
        /*0a52*/ 	.byte	0xff
	.zero		1


	//   ....[149]....
        /*0a54*/ 	.word	0x00008810
        /*0a58*/ 	.word	0x00000000
        /*0a5c*/ 	.word	0x00000000
        /*0a60*/ 	.short	0x010a
        /*0a62*/ 	.byte	0xff
	.zero		1


	//   ....[150]....
        /*0a64*/ 	.word	0x00008870
        /*0a68*/ 	.word	0x00000000
        /*0a6c*/ 	.word	0x00000000
        /*0a70*/ 	.short	0x010a
        /*0a72*/ 	.byte	0xff
	.zero		1


	//   ....[151]....
        /*0a74*/ 	.word	0x000088d0
        /*0a78*/ 	.word	0x00000000
        /*0a7c*/ 	.word	0x00000000
        /*0a80*/ 	.short	0x010a
        /*0a82*/ 	.byte	0xff
	.zero		1


	//   ....[152]....
        /*0a84*/ 	.word	0x00008930
        /*0a88*/ 	.word	0x00000000
        /*0a8c*/ 	.word	0x00000000
        /*0a90*/ 	.short	0x010a
        /*0a92*/ 	.byte	0xff
	.zero		1


	//   ....[153]....
        /*0a94*/ 	.word	0x00008990
        /*0a98*/ 	.word	0x00000000
        /*0a9c*/ 	.word	0x00000000
        /*0aa0*/ 	.short	0x010a
        /*0aa2*/ 	.byte	0xff
	.zero		1


	//   ....[154]....
        /*0aa4*/ 	.word	0x000089f0
        /*0aa8*/ 	.word	0x00000000
        /*0aac*/ 	.word	0x00000000
        /*0ab0*/ 	.short	0x010a
        /*0ab2*/ 	.byte	0xff
	.zero		1


	//   ....[155]....
        /*0ab4*/ 	.word	0x00008a40
        /*0ab8*/ 	.word	0x00000002
        /*0abc*/ 	.word	0x000001a0
        /*0ac0*/ 	.short	0x010a
        /*0ac2*/ 	.byte	0xff
	.zero		1


	//   ....[156]....
        /*0ac4*/ 	.word	0x00008aa0
        /*0ac8*/ 	.word	0x00000002
        /*0acc*/ 	.word	0x00000150
        /*0ad0*/ 	.short	0x010a
        /*0ad2*/ 	.byte	0xff
	.zero		1


	//   ....[157]....
        /*0ad4*/ 	.word	0x00008af0
        /*0ad8*/ 	.word	0x00000002
        /*0adc*/ 	.word	0x00000140
        /*0ae0*/ 	.short	0x010a
        /*0ae2*/ 	.byte	0xff
	.zero		1


	//   ....[158]....
        /*0ae4*/ 	.word	0x00008b50
        /*0ae8*/ 	.word	0x00000000
        /*0aec*/ 	.word	0x00000150
        /*0af0*/ 	.short	0x010a
        /*0af2*/ 	.byte	0xff
	.zero		1


	//   ....[159]....
        /*0af4*/ 	.word	0x00008bb0
        /*0af8*/ 	.word	0x00000000
        /*0afc*/ 	.word	0x00000008
        /*0b00*/ 	.short	0x010a
        /*0b02*/ 	.byte	0xff
	.zero		1


	//   ....[160]....
        /*0b04*/ 	.word	0x00008ca0
        /*0b08*/ 	.word	0x00000000
        /*0b0c*/ 	.word	0x00000008
        /*0b10*/ 	.short	0x010a
        /*0b12*/ 	.byte	0xff
	.zero		1


	//   ....[161]....
        /*0b14*/ 	.word	0x00008cf0
        /*0b18*/ 	.word	0x00000000
        /*0b1c*/ 	.word	0x00000140
        /*0b20*/ 	.short	0x010a
        /*0b22*/ 	.byte	0xff
	.zero		1


	//   ....[162]....
        /*0b24*/ 	.word	0x00008d50
        /*0b28*/ 	.word	0x00000000
        /*0b2c*/ 	.word	0x00000180
        /*0b30*/ 	.short	0x010a
        /*0b32*/ 	.byte	0xff
	.zero		1


	//   ....[163]....
        /*0b34*/ 	.word	0x00008db0
        /*0b38*/ 	.word	0x00000000
        /*0b3c*/ 	.word	0x00000000
        /*0b40*/ 	.short	0x010a
        /*0b42*/ 	.byte	0xff
	.zero		1


	//   ....[164]....
        /*0b44*/ 	.word	0x00008e10
        /*0b48*/ 	.word	0x00000000
        /*0b4c*/ 	.word	0x00000000
        /*0b50*/ 	.short	0x010a
        /*0b52*/ 	.byte	0xff
	.zero		1


	//   ....[165]....
        /*0b54*/ 	.word	0x00008e70
        /*0b58*/ 	.word	0x00000000
        /*0b5c*/ 	.word	0x00000000
        /*0b60*/ 	.short	0x010a
        /*0b62*/ 	.byte	0xff
	.zero		1


	//   ....[166]....
        /*0b64*/ 	.word	0x00008ed0
        /*0b68*/ 	.word	0x00000000
        /*0b6c*/ 	.word	0x00000000
        /*0b70*/ 	.short	0x010a
        /*0b72*/ 	.byte	0xff
	.zero		1


	//   ....[167]....
        /*0b74*/ 	.word	0x00008f30
        /*0b78*/ 	.word	0x00000000
        /*0b7c*/ 	.word	0x000001c0
        /*0b80*/ 	.short	0x010a
        /*0b82*/ 	.byte	0xff
	.zero		1


	//   ....[168]....
        /*0b84*/ 	.word	0x00008f80
        /*0b88*/ 	.word	0x0000000c
        /*0b8c*/ 	.word	0x00000140
        /*0b90*/ 	.short	0x010a
        /*0b92*/ 	.byte	0xff
	.zero		1


	//   ....[169]....
        /*0b94*/ 	.word	0x00008fe0
        /*0b98*/ 	.word	0x00000000
        /*0b9c*/ 	.word	0x00000138
        /*0ba0*/ 	.short	0x010a
        /*0ba2*/ 	.byte	0xff
	.zero		1


	//   ....[170]....
        /*0ba4*/ 	.word	0x00009040
        /*0ba8*/ 	.word	0x00000000
        /*0bac*/ 	.word	0x00000118
        /*0bb0*/ 	.short	0x010a
        /*0bb2*/ 	.byte	0xff
	.zero		1


	//   ....[171]....
        /*0bb4*/ 	.word	0x000090a0
        /*0bb8*/ 	.word	0x00000009
        /*0bbc*/ 	.word	0x00000118
        /*0bc0*/ 	.short	0x010a
        /*0bc2*/ 	.byte	0xff
	.zero		1


	//   ....[172]....
        /*0bc4*/ 	.word	0x00009100
        /*0bc8*/ 	.word	0x00000000
        /*0bcc*/ 	.word	0x00000000
        /*0bd0*/ 	.short	0x010a
        /*0bd2*/ 	.byte	0xff
	.zero		1


	//   ....[173]....
        /*0bd4*/ 	.word	0x00009160
        /*0bd8*/ 	.word	0x00000000
        /*0bdc*/ 	.word	0x00000000
        /*0be0*/ 	.short	0x010a
        /*0be2*/ 	.byte	0xff
	.zero		1


	//   ....[174]....
        /*0be4*/ 	.word	0x000091b0
        /*0be8*/ 	.word	0x00000003
        /*0bec*/ 	.word	0x00000140
        /*0bf0*/ 	.short	0x010a
        /*0bf2*/ 	.byte	0xff
	.zero		1


	//   ....[175]....
        /*0bf4*/ 	.word	0x00009200
        /*0bf8*/ 	.word	0x00000000
        /*0bfc*/ 	.word	0x00000100
        /*0c00*/ 	.short	0x010a
        /*0c02*/ 	.byte	0xff
	.zero		1


	//   ....[176]....
        /*0c04*/ 	.word	0x00009250
        /*0c08*/ 	.word	0x00000050
        /*0c0c*/ 	.word	0x00000160
        /*0c10*/ 	.short	0x010a
        /*0c12*/ 	.byte	0xff
	.zero		1


	//   ....[177]....
        /*0c14*/ 	.word	0x000092a0
        /*0c18*/ 	.word	0x00000003
        /*0c1c*/ 	.word	0x00000100
        /*0c20*/ 	.short	0x010a
        /*0c22*/ 	.byte	0xff
	.zero		1


	//----- nvinfo : EIATTR_NUM_MBARRIERS
	.align		4
.L_47:
        /*0c24*/ 	.byte	0x03, 0x38
        /*0c26*/ 	.short	0x0039


	//----- nvinfo : EIATTR_EXIT_INSTR_OFFSETS
	.align		4
        /*0c28*/ 	.byte	0x04, 0x1c
        /*0c2a*/ 	.short	(.L_49 - .L_48)


	//   ....[0]....
.L_48:
        /*0c2c*/ 	.word	0x00003460


	//   ....[1]....
        /*0c30*/ 	.word	0x00003970


	//   ....[2]....
        /*0c34*/ 	.word	0x000039d0


	//   ....[3]....
        /*0c38*/ 	.word	0x00004d60


	//   ....[4]....
        /*0c3c*/ 	.word	0x00005e40


	//   ....[5]....
        /*0c40*/ 	.word	0x00005e80


	//   ....[6]....
        /*0c44*/ 	.word	0x00008210


	//   ....[7]....
        /*0c48*/ 	.word	0x00008280


	//   ....[8]....
        /*0c4c*/ 	.word	0x000082b0


	//   ....[9]....
        /*0c50*/ 	.word	0x00008330


	//----- nvinfo : EIATTR_MAX_THREADS
	.align		4
.L_49:
        /*0c54*/ 	.byte	0x04, 0x05
        /*0c56*/ 	.short	(.L_51 - .L_50)
.L_50:
        /*0c58*/ 	.word	0x00000100
        /*0c5c*/ 	.word	0x00000001
        /*0c60*/ 	.word	0x00000001


	//----- nvinfo : EIATTR_CRS_STACK_SIZE
	.align		4
.L_51:
        /*0c64*/ 	.byte	0x04, 0x1e
        /*0c66*/ 	.short	(.L_53 - .L_52)
.L_52:
        /*0c68*/ 	.word	0x00000000


	//----- nvinfo : EIATTR_CBANK_PARAM_SIZE
	.align		4
.L_53:
        /*0c6c*/ 	.byte	0x03, 0x19
        /*0c6e*/ 	.short	0x0800


	//----- nvinfo : EIATTR_PARAM_CBANK
	.align		4
        /*0c70*/ 	.byte	0x04, 0x0a
        /*0c72*/ 	.short	(.L_55 - .L_54)
	.align		4
.L_54:
        /*0c74*/ 	.word	index@(.nv.constant0._ZN7cutlass13device_kernelINS_4gemm6kernel13GemmUniversalIN4cute5tupleIJiiiiEEENS1_10collective13CollectiveMmaINS1_35MainloopSm100TmaUmmaWarpSpecializedILi16ELi2ELi4ENS5_IJNS4_1CILi2EEENSA_ILi4EEENSA_ILi1EEEEEEEENS5_IJNSA_ILi128EEENSA_ILi64EEENSA_ILi32EEEEEEfNS5_IJlSD_lEEEfSK_NS4_8TiledMMAINS4_8MMA_AtomIJNS4_23SM100_MMA_TF32_2x1SM_SSINS_10tfloat32_tESO_fLi128ELi64ELNS4_4UMMA5MajorE0ELSQ_0ELNSP_7ScaleInE0ELSR_0EEEEEENS4_6LayoutINS5_IJSD_SD_SD_EEENS5_IJNSA_ILi0EEESW_SW_EEEEENS5_IJNS4_10UnderscoreESZ_SZ_EEEEENS4_28SM100_TMA_2SM_LOAD_MULTICASTENS4_14ComposedLayoutINS4_7SwizzleILi3ELi4ELi3EEENS4_18smem_ptr_flag_bitsILi32EEENSU_INS5_IJNSA_ILi8EEESI_EEENS5_IJSI_SD_EEEEEEEvNS4_8identityENS4_18SM100_TMA_2SM_LOADES1C_vS1D_EENS_8epilogue10collective18CollectiveEpilogueINS1G_23Sm100TmaWarpSpecializedILi3ELi2ELi16ELb1ELb0EEEJNS5_IJSH_SH_SI_EEENS5_IJNSU_ISH_SD_EENSU_INS5_IJNSA_ILi16EEESB_EEENS5_IJSD_SI_EEEEEEEEfSK_fSK_NS1G_6fusion15FusionCallbacksIS1K_NS1S_17LinearCombinationIffffLNS_15FloatRoundStyleE2EEES1L_S1R_JEEENS4_5SM1004TMEM4LOAD26SM100_TMEM_LOAD_32dp32b16xENS4_13SM90_TMA_LOADENS13_INS14_ILi2ELi4ELi3EEES17_NSU_INS5_IJS18_S1N_EEENS5_IJS1N_SD_EEEEEEENS4_39AutoVectorizingCopyWithAssumedAlignmentILi128EEENS4_14SM90_TMA_STOREES27_S29_S29_EEEvvEEEEvNT_6ParamsE)
        /*0c78*/ 	.short	0x0380
        /*0c7a*/ 	.short	0x0800


	//----- nvinfo : EIATTR_SW_WAR
	.align		4
.L_55:
        /*0c7c*/ 	.byte	0x04, 0x36
        /*0c7e*/ 	.short	(.L_57 - .L_56)
.L_56:
        /*0c80*/ 	.word	0x00000008
.L_57:


//--------------------- .nv.callgraph             --------------------------
	.section	.nv.callgraph,"",@"SHT_CUDA_CALLGRAPH"
	.align	4
	.sectionentsize	8
	.align		4
        /*0000*/ 	.word	0x00000000
	.align		4
        /*0004*/ 	.word	0xffffffff
	.align		4
        /*0008*/ 	.word	index@(_ZN7cutlass13device_kernelINS_4gemm6kernel13GemmUniversalIN4cute5tupleIJiiiiEEENS1_10collective13CollectiveMmaINS1_35MainloopSm100TmaUmmaWarpSpecializedILi16ELi2ELi4ENS5_IJNS4_1CILi2EEENSA_ILi4EEENSA_ILi1EEEEEEEENS5_IJNSA_ILi128EEENSA_ILi64EEENSA_ILi32EEEEEEfNS5_IJlSD_lEEEfSK_NS4_8TiledMMAINS4_8MMA_AtomIJNS4_23SM100_MMA_TF32_2x1SM_SSINS_10tfloat32_tESO_fLi128ELi64ELNS4_4UMMA5MajorE0ELSQ_0ELNSP_7ScaleInE0ELSR_0EEEEEENS4_6LayoutINS5_IJSD_SD_SD_EEENS5_IJNSA_ILi0EEESW_SW_EEEEENS5_IJNS4_10UnderscoreESZ_SZ_EEEEENS4_28SM100_TMA_2SM_LOAD_MULTICASTENS4_14ComposedLayoutINS4_7SwizzleILi3ELi4ELi3EEENS4_18smem_ptr_flag_bitsILi32EEENSU_INS5_IJNSA_ILi8EEESI_EEENS5_IJSI_SD_EEEEEEEvNS4_8identityENS4_18SM100_TMA_2SM_LOADES1C_vS1D_EENS_8epilogue10collective18CollectiveEpilogueINS1G_23Sm100TmaWarpSpecializedILi3ELi2ELi16ELb1ELb0EEEJNS5_IJSH_SH_SI_EEENS5_IJNSU_ISH_SD_EENSU_INS5_IJNSA_ILi16EEESB_EEENS5_IJSD_SI_EEEEEEEEfSK_fSK_NS1G_6fusion15FusionCallbacksIS1K_NS1S_17LinearCombinationIffffLNS_15FloatRoundStyleE2EEES1L_S1R_JEEENS4_5SM1004TMEM4LOAD26SM100_TMEM_LOAD_32dp32b16xENS4_13SM90_TMA_LOADENS13_INS14_ILi2ELi4ELi3EEES17_NSU_INS5_IJS18_S1N_EEENS5_IJS1N_SD_EEEEEEENS4_39AutoVectorizingCopyWithAssumedAlignmentILi128EEENS4_14SM90_TMA_STOREES27_S29_S29_EEEvvEEEEvNT_6ParamsE)
	.align		4
        /*000c*/ 	.word	index@(__assertfail)
	.align		4
        /*0010*/ 	.word	0x00000000
	.align		4
        /*0014*/ 	.word	0xfffffffe
	.align		4
        /*0018*/ 	.word	0x00000000
	.align		4
        /*001c*/ 	.word	0xfffffffd
	.align		4
        /*0020*/ 	.word	0x00000000
	.align		4
        /*0024*/ 	.word	0xfffffffc


//--------------------- .nv.constant4             --------------------------
	.section	.nv.constant4,"a",@progbits
	.align	8
	.align		8
.nv.constant4:
        /*0000*/ 	.dword	__assertfail
	.align		8
        /*0008*/ 	.dword	__unnamed_1
	.align		8
        /*0010*/ 	.dword	__unnamed_2
	.align		8
        /*0018*/ 	.dword	_ZN40_INTERNAL_f14f4032_4_k_cu_af3cc74a_242734cuda3std3__45__cpo5beginE
	.align		8
        /*0020*/ 	.dword	_ZN40_INTERNAL_f14f4032_4_k_cu_af3cc74a_242734cuda3std3__45__cpo3endE
	.align		8
        /*0028*/ 	.dword	_ZN40_INTERNAL_f14f4032_4_k_cu_af3cc74a_242734cuda3std3__45__cpo6cbeginE
	.align		8
        /*0030*/ 	.dword	_ZN40_INTERNAL_f14f4032_4_k_cu_af3cc74a_242734cuda3std3__45__cpo4cendE
	.align		8
        /*0038*/ 	.dword	_ZN40_INTERNAL_f14f4032_4_k_cu_af3cc74a_242734cuda3std3__442_GLOBAL__N__f14f4032_4_k_cu_af3cc74a_242736ignoreE
	.align		8
        /*0040*/ 	.dword	_ZN40_INTERNAL_f14f4032_4_k_cu_af3cc74a_242734cuda3std3__419piecewise_constructE
	.align		8
        /*0048*/ 	.dword	_ZN40_INTERNAL_f14f4032_4_k_cu_af3cc74a_242734cuda3std3__48in_placeE
	.align		8
        /*0050*/ 	.dword	_ZN40_INTERNAL_f14f4032_4_k_cu_af3cc74a_242734cuda3std6ranges3__45__cpo4swapE
	.align		8
        /*0058*/ 	.dword	_ZN40_INTERNAL_f14f4032_4_k_cu_af3cc74a_242734cuda3std6ranges3__45__cpo9iter_moveE
	.align		8
        /*0060*/ 	.dword	_ZN40_INTERNAL_f14f4032_4_k_cu_af3cc74a_242734cute7productE
	.align		8
        /*0068*/ 	.dword	_ZN40_INTERNAL_f14f4032_4_k_cu_af3cc74a_242734cute1_E
	.align		8
        /*0070*/ 	.dword	$str$25
	.align		8
        /*0078*/ 	.dword	$str$26
	.align		8
        /*0080*/ 	.dword	$str$27
	.align		8
        /*0088*/ 	.dword	$str$28


//--------------------- .text._ZN7cutlass13device_kernelINS_4gemm6kernel13GemmUniversalIN4cute5tupleIJiiiiEEENS1_10collective13CollectiveMmaINS1_35MainloopSm100TmaUmmaWarpSpecializedILi16ELi2ELi4ENS5_IJNS4_1CILi2EEENSA_ILi4EEENSA_ILi1EEEEEEEENS5_IJNSA_ILi128EEENSA_ILi64EEENSA_ILi32EEEEEEfNS5_IJlSD_lEEEfSK_NS4_8TiledMMAINS4_8MMA_AtomIJNS4_23SM100_MMA_TF32_2x1SM_SSINS_10tfloat32_tESO_fLi128ELi64ELNS4_4UMMA5MajorE0ELSQ_0ELNSP_7ScaleInE0ELSR_0EEEEEENS4_6LayoutINS5_IJSD_SD_SD_EEENS5_IJNSA_ILi0EEESW_SW_EEEEENS5_IJNS4_10UnderscoreESZ_SZ_EEEEENS4_28SM100_TMA_2SM_LOAD_MULTICASTENS4_14ComposedLayoutINS4_7SwizzleILi3ELi4ELi3EEENS4_18smem_ptr_flag_bitsILi32EEENSU_INS5_IJNSA_ILi8EEESI_EEENS5_IJSI_SD_EEEEEEEvNS4_8identityENS4_18SM100_TMA_2SM_LOADES1C_vS1D_EENS_8epilogue10collective18CollectiveEpilogueINS1G_23Sm100TmaWarpSpecializedILi3ELi2ELi16ELb1ELb0EEEJNS5_IJSH_SH_SI_EEENS5_IJNSU_ISH_SD_EENSU_INS5_IJNSA_ILi16EEESB_EEENS5_IJSD_SI_EEEEEEEEfSK_fSK_NS1G_6fusion15FusionCallbacksIS1K_NS1S_17LinearCombinationIffffLNS_15FloatRoundStyleE2EEES1L_S1R_JEEENS4_5SM1004TMEM4LOAD26SM100_TMEM_LOAD_32dp32b16xENS4_13SM90_TMA_LOADENS13_INS14_ILi2ELi4ELi3EEES17_NSU_INS5_IJS18_S1N_EEENS5_IJS1N_SD_EEEEEEENS4_39AutoVectorizingCopyWithAssumedAlignmentILi128EEENS4_14SM90_TMA_STOREES27_S29_S29_EEEvvEEEEvNT_6ParamsE --------------------------
	.section	.text._ZN7cutlass13device_kernelINS_4gemm6kernel13GemmUniversalIN4cute5tupleIJiiiiEEENS1_10collective13CollectiveMmaINS1_35MainloopSm100TmaUmmaWarpSpecializedILi16ELi2ELi4ENS5_IJNS4_1CILi2EEENSA_ILi4EEENSA_ILi1EEEEEEEENS5_IJNSA_ILi128EEENSA_ILi64EEENSA_ILi32EEEEEEfNS5_IJlSD_lEEEfSK_NS4_8TiledMMAINS4_8MMA_AtomIJNS4_23SM100_MMA_TF32_2x1SM_SSINS_10tfloat32_tESO_fLi128ELi64ELNS4_4UMMA5MajorE0ELSQ_0ELNSP_7ScaleInE0ELSR_0EEEEEENS4_6LayoutINS5_IJSD_SD_SD_EEENS5_IJNSA_ILi0EEESW_SW_EEEEENS5_IJNS4_10UnderscoreESZ_SZ_EEEEENS4_28SM100_TMA_2SM_LOAD_MULTICASTENS4_14ComposedLayoutINS4_7SwizzleILi3ELi4ELi3EEENS4_18smem_ptr_flag_bitsILi32EEENSU_INS5_IJNSA_ILi8EEESI_EEENS5_IJSI_SD_EEEEEEEvNS4_8identityENS4_18SM100_TMA_2SM_LOADES1C_vS1D_EENS_8epilogue10collective18CollectiveEpilogueINS1G_23Sm100TmaWarpSpecializedILi3ELi2ELi16ELb1ELb0EEEJNS5_IJSH_SH_SI_EEENS5_IJNSU_ISH_SD_EENSU_INS5_IJNSA_ILi16EEESB_EEENS5_IJSD_SI_EEEEEEEEfSK_fSK_NS1G_6fusion15FusionCallbacksIS1K_NS1S_17LinearCombinationIffffLNS_15FloatRoundStyleE2EEES1L_S1R_JEEENS4_5SM1004TMEM4LOAD26SM100_TMEM_LOAD_32dp32b16xENS4_13SM90_TMA_LOADENS13_INS14_ILi2ELi4ELi3EEES17_NSU_INS5_IJS18_S1N_EEENS5_IJS1N_SD_EEEEEEENS4_39AutoVectorizingCopyWithAssumedAlignmentILi128EEENS4_14SM90_TMA_STOREES27_S29_S29_EEEvvEEEEvNT_6ParamsE,"ax",@progbits
	.align	128
.text._ZN7cutlass13device_kernelINS_4gemm6kernel13GemmUniversalIN4cute5tupleIJiiiiEEENS1_10collective13CollectiveMmaINS1_35MainloopSm100TmaUmmaWarpSpecializedILi16ELi2ELi4ENS5_IJNS4_1CILi2EEENSA_ILi4EEENSA_ILi1EEEEEEEENS5_IJNSA_ILi128EEENSA_ILi64EEENSA_ILi32EEEEEEfNS5_IJlSD_lEEEfSK_NS4_8TiledMMAINS4_8MMA_AtomIJNS4_23SM100_MMA_TF32_2x1SM_SSINS_10tfloat32_tESO_fLi128ELi64ELNS4_4UMMA5MajorE0ELSQ_0ELNSP_7ScaleInE0ELSR_0EEEEEENS4_6LayoutINS5_IJSD_SD_SD_EEENS5_IJNSA_ILi0EEESW_SW_EEEEENS5_IJNS4_10UnderscoreESZ_SZ_EEEEENS4_28SM100_TMA_2SM_LOAD_MULTICASTENS4_14ComposedLayoutINS4_7SwizzleILi3ELi4ELi3EEENS4_18smem_ptr_flag_bitsILi32EEENSU_INS5_IJNSA_ILi8EEESI_EEENS5_IJSI_SD_EEEEEEEvNS4_8identityENS4_18SM100_TMA_2SM_LOADES1C_vS1D_EENS_8epilogue10collective18CollectiveEpilogueINS1G_23Sm100TmaWarpSpecializedILi3ELi2ELi16ELb1ELb0EEEJNS5_IJSH_SH_SI_EEENS5_IJNSU_ISH_SD_EENSU_INS5_IJNSA_ILi16EEESB_EEENS5_IJSD_SI_EEEEEEEEfSK_fSK_NS1G_6fusion15FusionCallbacksIS1K_NS1S_17LinearCombinationIffffLNS_15FloatRoundStyleE2EEES1L_S1R_JEEENS4_5SM1004TMEM4LOAD26SM100_TMEM_LOAD_32dp32b16xENS4_13SM90_TMA_LOADENS13_INS14_ILi2ELi4ELi3EEES17_NSU_INS5_IJS18_S1N_EEENS5_IJS1N_SD_EEEEEEENS4_39AutoVectorizingCopyWithAssumedAlignmentILi128EEENS4_14SM90_TMA_STOREES27_S29_S29_EEEvvEEEEvNT_6ParamsE:
        .type           _ZN7cutlass13device_kernelINS_4gemm6kernel13GemmUniversalIN4cute5tupleIJiiiiEEENS1_10collective13CollectiveMmaINS1_35MainloopSm100TmaUmmaWarpSpecializedILi16ELi2ELi4ENS5_IJNS4_1CILi2EEENSA_ILi4EEENSA_ILi1EEEEEEEENS5_IJNSA_ILi128EEENSA_ILi64EEENSA_ILi32EEEEEEfNS5_IJlSD_lEEEfSK_NS4_8TiledMMAINS4_8MMA_AtomIJNS4_23SM100_MMA_TF32_2x1SM_SSINS_10tfloat32_tESO_fLi128ELi64ELNS4_4UMMA5MajorE0ELSQ_0ELNSP_7ScaleInE0ELSR_0EEEEEENS4_6LayoutINS5_IJSD_SD_SD_EEENS5_IJNSA_ILi0EEESW_SW_EEEEENS5_IJNS4_10UnderscoreESZ_SZ_EEEEENS4_28SM100_TMA_2SM_LOAD_MULTICASTENS4_14ComposedLayoutINS4_7SwizzleILi3ELi4ELi3EEENS4_18smem_ptr_flag_bitsILi32EEENSU_INS5_IJNSA_ILi8EEESI_EEENS5_IJSI_SD_EEEEEEEvNS4_8identityENS4_18SM100_TMA_2SM_LOADES1C_vS1D_EENS_8epilogue10collective18CollectiveEpilogueINS1G_23Sm100TmaWarpSpecializedILi3ELi2ELi16ELb1ELb0EEEJNS5_IJSH_SH_SI_EEENS5_IJNSU_ISH_SD_EENSU_INS5_IJNSA_ILi16EEESB_EEENS5_IJSD_SI_EEEEEEEEfSK_fSK_NS1G_6fusion15FusionCallbacksIS1K_NS1S_17LinearCombinationIffffLNS_15FloatRoundStyleE2EEES1L_S1R_JEEENS4_5SM1004TMEM4LOAD26SM100_TMEM_LOAD_32dp32b16xENS4_13SM90_TMA_LOADENS13_INS14_ILi2ELi4ELi3EEES17_NSU_INS5_IJS18_S1N_EEENS5_IJS1N_SD_EEEEEEENS4_39AutoVectorizingCopyWithAssumedAlignmentILi128EEENS4_14SM90_TMA_STOREES27_S29_S29_EEEvvEEEEvNT_6ParamsE,@function
        .size           _ZN7cutlass13device_kernelINS_4gemm6kernel13GemmUniversalIN4cute5tupleIJiiiiEEENS1_10collective13CollectiveMmaINS1_35MainloopSm100TmaUmmaWarpSpecializedILi16ELi2ELi4ENS5_IJNS4_1CILi2EEENSA_ILi4EEENSA_ILi1EEEEEEEENS5_IJNSA_ILi128EEENSA_ILi64EEENSA_ILi32EEEEEEfNS5_IJlSD_lEEEfSK_NS4_8TiledMMAINS4_8MMA_AtomIJNS4_23SM100_MMA_TF32_2x1SM_SSINS_10tfloat32_tESO_fLi128ELi64ELNS4_4UMMA5MajorE0ELSQ_0ELNSP_7ScaleInE0ELSR_0EEEEEENS4_6LayoutINS5_IJSD_SD_SD_EEENS5_IJNSA_ILi0EEESW_SW_EEEEENS5_IJNS4_10UnderscoreESZ_SZ_EEEEENS4_28SM100_TMA_2SM_LOAD_MULTICASTENS4_14ComposedLayoutINS4_7SwizzleILi3ELi4ELi3EEENS4_18smem_ptr_flag_bitsILi32EEENSU_INS5_IJNSA_ILi8EEESI_EEENS5_IJSI_SD_EEEEEEEvNS4_8identityENS4_18SM100_TMA_2SM_LOADES1C_vS1D_EENS_8epilogue10collective18CollectiveEpilogueINS1G_23Sm100TmaWarpSpecializedILi3ELi2ELi16ELb1ELb0EEEJNS5_IJSH_SH_SI_EEENS5_IJNSU_ISH_SD_EENSU_INS5_IJNSA_ILi16EEESB_EEENS5_IJSD_SI_EEEEEEEEfSK_fSK_NS1G_6fusion15FusionCallbacksIS1K_NS1S_17LinearCombinationIffffLNS_15FloatRoundStyleE2EEES1L_S1R_JEEENS4_5SM1004TMEM4LOAD26SM100_TMEM_LOAD_32dp32b16xENS4_13SM90_TMA_LOADENS13_INS14_ILi2ELi4ELi3EEES17_NSU_INS5_IJS18_S1N_EEENS5_IJS1N_SD_EEEEEEENS4_39AutoVectorizingCopyWithAssumedAlignmentILi128EEENS4_14SM90_TMA_STOREES27_S29_S29_EEEvvEEEEvNT_6ParamsE,(.L_x_212 - _ZN7cutlass13device_kernelINS_4gemm6kernel13GemmUniversalIN4cute5tupleIJiiiiEEENS1_10collective13CollectiveMmaINS1_35MainloopSm100TmaUmmaWarpSpecializedILi16ELi2ELi4ENS5_IJNS4_1CILi2EEENSA_ILi4EEENSA_ILi1EEEEEEEENS5_IJNSA_ILi128EEENSA_ILi64EEENSA_ILi32EEEEEEfNS5_IJlSD_lEEEfSK_NS4_8TiledMMAINS4_8MMA_AtomIJNS4_23SM100_MMA_TF32_2x1SM_SSINS_10tfloat32_tESO_fLi128ELi64ELNS4_4UMMA5MajorE0ELSQ_0ELNSP_7ScaleInE0ELSR_0EEEEEENS4_6LayoutINS5_IJSD_SD_SD_EEENS5_IJNSA_ILi0EEESW_SW_EEEEENS5_IJNS4_10UnderscoreESZ_SZ_EEEEENS4_28SM100_TMA_2SM_LOAD_MULTICASTENS4_14ComposedLayoutINS4_7SwizzleILi3ELi4ELi3EEENS4_18smem_ptr_flag_bitsILi32EEENSU_INS5_IJNSA_ILi8EEESI_EEENS5_IJSI_SD_EEEEEEEvNS4_8identityENS4_18SM100_TMA_2SM_LOADES1C_vS1D_EENS_8epilogue10collective18CollectiveEpilogueINS1G_23Sm100TmaWarpSpecializedILi3ELi2ELi16ELb1ELb0EEEJNS5_IJSH_SH_SI_EEENS5_IJNSU_ISH_SD_EENSU_INS5_IJNSA_ILi16EEESB_EEENS5_IJSD_SI_EEEEEEEEfSK_fSK_NS1G_6fusion15FusionCallbacksIS1K_NS1S_17LinearCombinationIffffLNS_15FloatRoundStyleE2EEES1L_S1R_JEEENS4_5SM1004TMEM4LOAD26SM100_TMEM_LOAD_32dp32b16xENS4_13SM90_TMA_LOADENS13_INS14_ILi2ELi4ELi3EEES17_NSU_INS5_IJS18_S1N_EEENS5_IJS1N_SD_EEEEEEENS4_39AutoVectorizingCopyWithAssumedAlignmentILi128EEENS4_14SM90_TMA_STOREES27_S29_S29_EEEvvEEEEvNT_6ParamsE)
        .other          _ZN7cutlass13device_kernelINS_4gemm6kernel13GemmUniversalIN4cute5tupleIJiiiiEEENS1_10collective13CollectiveMmaINS1_35MainloopSm100TmaUmmaWarpSpecializedILi16ELi2ELi4ENS5_IJNS4_1CILi2EEENSA_ILi4EEENSA_ILi1EEEEEEEENS5_IJNSA_ILi128EEENSA_ILi64EEENSA_ILi32EEEEEEfNS5_IJlSD_lEEEfSK_NS4_8TiledMMAINS4_8MMA_AtomIJNS4_23SM100_MMA_TF32_2x1SM_SSINS_10tfloat32_tESO_fLi128ELi64ELNS4_4UMMA5MajorE0ELSQ_0ELNSP_7ScaleInE0ELSR_0EEEEEENS4_6LayoutINS5_IJSD_SD_SD_EEENS5_IJNSA_ILi0EEESW_SW_EEEEENS5_IJNS4_10UnderscoreESZ_SZ_EEEEENS4_28SM100_TMA_2SM_LOAD_MULTICASTENS4_14ComposedLayoutINS4_7SwizzleILi3ELi4ELi3EEENS4_18smem_ptr_flag_bitsILi32EEENSU_INS5_IJNSA_ILi8EEESI_EEENS5_IJSI_SD_EEEEEEEvNS4_8identityENS4_18SM100_TMA_2SM_LOADES1C_vS1D_EENS_8epilogue10collective18CollectiveEpilogueINS1G_23Sm100TmaWarpSpecializedILi3ELi2ELi16ELb1ELb0EEEJNS5_IJSH_SH_SI_EEENS5_IJNSU_ISH_SD_EENSU_INS5_IJNSA_ILi16EEESB_EEENS5_IJSD_SI_EEEEEEEEfSK_fSK_NS1G_6fusion15FusionCallbacksIS1K_NS1S_17LinearCombinationIffffLNS_15FloatRoundStyleE2EEES1L_S1R_JEEENS4_5SM1004TMEM4LOAD26SM100_TMEM_LOAD_32dp32b16xENS4_13SM90_TMA_LOADENS13_INS14_ILi2ELi4ELi3EEES17_NSU_INS5_IJS18_S1N_EEENS5_IJS1N_SD_EEEEEEENS4_39AutoVectorizingCopyWithAssumedAlignmentILi128EEENS4_14SM90_TMA_STOREES27_S29_S29_EEEvvEEEEvNT_6ParamsE,@"STO_CUDA_ENTRY STV_DEFAULT"
_ZN7cutlass13device_kernelINS_4gemm6kernel13GemmUniversalIN4cute5tupleIJiiiiEEENS1_10collective13CollectiveMmaINS1_35MainloopSm100TmaUmmaWarpSpecializedILi16ELi2ELi4ENS5_IJNS4_1CILi2EEENSA_ILi4EEENSA_ILi1EEEEEEEENS5_IJNSA_ILi128EEENSA_ILi64EEENSA_ILi32EEEEEEfNS5_IJlSD_lEEEfSK_NS4_8TiledMMAINS4_8MMA_AtomIJNS4_23SM100_MMA_TF32_2x1SM_SSINS_10tfloat32_tESO_fLi128ELi64ELNS4_4UMMA5MajorE0ELSQ_0ELNSP_7ScaleInE0ELSR_0EEEEEENS4_6LayoutINS5_IJSD_SD_SD_EEENS5_IJNSA_ILi0EEESW_SW_EEEEENS5_IJNS4_10UnderscoreESZ_SZ_EEEEENS4_28SM100_TMA_2SM_LOAD_MULTICASTENS4_14ComposedLayoutINS4_7SwizzleILi3ELi4ELi3EEENS4_18smem_ptr_flag_bitsILi32EEENSU_INS5_IJNSA_ILi8EEESI_EEENS5_IJSI_SD_EEEEEEEvNS4_8identityENS4_18SM100_TMA_2SM_LOADES1C_vS1D_EENS_8epilogue10collective18CollectiveEpilogueINS1G_23Sm100TmaWarpSpecializedILi3ELi2ELi16ELb1ELb0EEEJNS5_IJSH_SH_SI_EEENS5_IJNSU_ISH_SD_EENSU_INS5_IJNSA_ILi16EEESB_EEENS5_IJSD_SI_EEEEEEEEfSK_fSK_NS1G_6fusion15FusionCallbacksIS1K_NS1S_17LinearCombinationIffffLNS_15FloatRoundStyleE2EEES1L_S1R_JEEENS4_5SM1004TMEM4LOAD26SM100_TMEM_LOAD_32dp32b16xENS4_13SM90_TMA_LOADENS13_INS14_ILi2ELi4ELi3EEES17_NSU_INS5_IJS18_S1N_EEENS5_IJS1N_SD_EEEEEEENS4_39AutoVectorizingCopyWithAssumedAlignmentILi128EEENS4_14SM90_TMA_STOREES27_S29_S29_EEEvvEEEEvNT_6ParamsE:
[----:B------:R-:W1:Y:S01]  /*0000*/  LDC R1, c[0x0][0x37c] ;  /* 0x0000df00ff017b82 */ /* 0x000e620000000800 */
[----:B------:R-:W2:Y:S01]  /*0010*/  S2R R72, SR_TID.X ;  /* 0x0000000000487919 */ /* 0x000ea20000002100 */
[----:B------:R-:W3:Y:S06]  /*0020*/  LDCU.64 UR8, c[0x0][0x890] ;  /* 0x00011200ff0877ac */ /* 0x000eec0008000a00 */
[----:B------:R-:W4:Y:S01]  /*0030*/  S2UR UR4, SR_CgaCtaId ;  /* 0x00000000000479c3 */ /* 0x000f220000008800 */
[----:B------:R-:W-:Y:S02]  /*0040*/  PRMT R27, RZ, 0x7610, R27 ;  /* 0x00007610ff1b7816 */ /* 0x000fe4000000001b */
[----:B------:R-:W-:-:S02]  /*0050*/  ELECT P0, URZ, PT ;  /* 0x0000000000ff782f */ /* 0x000fc40003800000 */
[----:B---3--:R-:W-:-:S04]  /*0060*/  ISETP.NE.U32.AND P1, PT, RZ, UR8, PT ;  /* 0x00000008ff007c0c */ /* 0x008fc8000bf25070 */
[----:B------:R-:W-:Y:S01]  /*0070*/  ISETP.NE.AND.EX P2, PT, RZ, UR9, PT, P1 ;  /* 0x00000009ff007c0c */ /* 0x000fe2000bf45310 */
[----:B----4-:R-:W-:Y:S02]  /*0080*/  ULOP3.LUT UR46, UR4, 0x1, URZ, 0xc0, !UPT ;  /* 0x00000001042e7892 */ /* 0x010fe4000f8ec0ff */
[----:B------:R-:W-:Y:S01]  /*0090*/  ULOP3.LUT UR45, UR4, 0x1, URZ, 0x3c, !UPT ;  /* 0x00000001042d7892 */ /* 0x000fe2000f8e3cff */
[----:B--2---:R-:W-:-:S05]  /*00a0*/  SHF.R.U32.HI R68, RZ, 0x5, R72 ;  /* 0x00000005ff447819 */ /* 0x004fca0000011648 */
[----:B------:R-:W2:Y:S02]  /*00b0*/  SHFL.IDX PT, R0, R68, RZ, 0x1f ;  /* 0x00001fff44007589 */ /* 0x000ea400000e0000 */
[----:B--2---:R-:W-:Y:S02]  /*00c0*/  R2UR UR22, R0 ;  /* 0x00000000001672ca */ /* 0x004fe400000e0000 */
[----:B-1----:R-:W-:-:S13]  /*00d0*/  @P2 BRA `(.L_x_0) ;  /* 0x0000000000302947 */ /* 0x002fda0003800000 */
[----:B------:R-:W1:Y:S02]  /*00e0*/  LDCU.64 UR4, c[0x0][0x888] ;  /* 0x00011100ff0477ac */ /* 0x000e640008000a00 */
[----:B-1----:R-:W-:-:S04]  /*00f0*/  UISETP.NE.U32.AND UP0, UPT, UR4, URZ, UPT ;  /* 0x000000ff0400728c */ /* 0x002fc8000bf05070 */
[----:B------:R-:W-:-:S09]  /*0100*/  UISETP.NE.AND.EX UP0, UPT, UR5, URZ, UPT, UP0 ;  /* 0x000000ff0500728c */ /* 0x000fd2000bf05300 */
[----:B------:R-:W-:Y:S05]  /*0110*/  BRA.U !UP0, `(.L_x_1) ;  /* 0x0000000108147547 */ /* 0x000fea000b800000 */
[----:B------:R-:W1:Y:S01]  /*0120*/  LDC.64 R2, c[0x0][0x888] ;  /* 0x00022200ff027b82 */ /* 0x000e620000000a00 */
[----:B------:R-:W1:Y:S02]  /*0130*/  LDCU.64 UR4, c[0x0][0x358] ;  /* 0x00006b00ff0477ac */ /* 0x000e640008000a00 */
[----:B-1----:R1:W5:Y:S01]  /*0140*/  LDG.E R26, desc[UR4][R2.64] ;  /* 0x00000004021a7981 */ /* 0x002362000c1e1900 */
[----:B------:R-:W-:Y:S01]  /*0150*/  HFMA2 R27, -RZ, RZ, 0, 5.9604644775390625e-08 ;  /* 0x00000001ff1b7431 */ /* 0x000fe200000001ff */
[----:B------:R-:W-:Y:S05]  /*0160*/  BRA `(.L_x_0) ;  /* 0x00000000000c7947 */ /* 0x000fea0003800000 */
.L_x_1:
[----:B------:R-:W1:Y:S01]  /*0170*/  LDCU UR4, c[0x0][0x880] ;  /* 0x00011000ff0477ac */ /* 0x000e620008000800 */
[----:B------:R-:W-:Y:S01]  /*0180*/  HFMA2 R27, -RZ, RZ, 0, 5.9604644775390625e-08 ;  /* 0x00000001ff1b7431 */ /* 0x000fe200000001ff */
[----:B-1----:R-:W-:-:S07]  /*0190*/  MOV R26, UR4 ;  /* 0x00000004001a7c02 */ /* 0x002fce0008000f00 */
.L_x_0:
[----:B------:R-:W2:Y:S02]  /*01a0*/  LDCU.64 UR4, c[0x0][0x8b0] ;  /* 0x00011600ff0477ac */ /* 0x000ea40008000a00 */
[----:B--2---:R-:W-:-:S04]  /*01b0*/  UISETP.NE.U32.AND UP0, UPT, UR4, URZ, UPT ;  /* 0x000000ff0400728c */ /* 0x004fc8000bf05070 */
[----:B------:R-:W-:-:S09]  /*01c0*/  UISETP.NE.AND.EX UP0, UPT, UR5, URZ, UPT, UP0 ;  /* 0x000000ff0500728c */ /* 0x000fd2000bf05300 */
[----:B------:R-:W-:Y:S05]  /*01d0*/  BRA.U UP0, `(.L_x_2) ;  /* 0x0000000100287547 */ /* 0x000fea000b800000 */
[----:B------:R-:W2:Y:S02]  /*01e0*/  LDCU.64 UR4, c[0x0][0x8a8] ;  /* 0x00011500ff0477ac */ /* 0x000ea40008000a00 */
[----:B--2---:R-:W-:-:S04]  /*01f0*/  UISETP.NE.U32.AND UP0, UPT, UR4, URZ, UPT ;  /* 0x000000ff0400728c */ /* 0x004fc8000bf05070 */
[----:B------:R-:W-:-:S09]  /*0200*/  UISETP.NE.AND.EX UP0, UPT, UR5, URZ, UPT, UP0 ;  /* 0x000000ff0500728c */ /* 0x000fd2000bf05300 */
[----:B------:R-:W-:Y:S05]  /*0210*/  BRA.U !UP0, `(.L_x_3) ;  /* 0x0000000108107547 */ /* 0x000fea000b800000 */
[----:B------:R-:W2:Y:S01]  /*0220*/  LDC.64 R24, c[0x0][0x8a8] ;  /* 0x00022a00ff187b82 */ /* 0x000ea20000000a00 */
[----:B------:R-:W2:Y:S02]  /*0230*/  LDCU.64 UR4, c[0x0][0x358] ;  /* 0x00006b00ff0477ac */ /* 0x000ea40008000a00 */
[----:B--2---:R2:W5:Y:S01]  /*0240*/  LDG.E R24, desc[UR4][R24.64] ;  /* 0x0000000418187981 */ /* 0x004562000c1e1900 */
[----:B------:R-:W-:Y:S05]  /*0250*/  BRA `(.L_x_2) ;  /* 0x0000000000087947 */ /* 0x000fea0003800000 */
.L_x_3:
[----:B------:R-:W2:Y:S02]  /*0260*/  LDCU UR4, c[0x0][0x8a0] ;  /* 0x00011400ff0477ac */ /* 0x000ea40008000800 */
[----:B--2---:R-:W-:Y:S02]  /*0270*/  MOV R24, UR4 ;  /* 0x0000000400187c02 */ /* 0x004fe40008000f00 */
.L_x_2:
[----:B------:R-:W-:Y:S01]  /*0280*/  IMAD.U32 R0, RZ, RZ, UR22 ;  /* 0x00000016ff007e24 */ /* 0x000fe2000f8e00ff */
[----:B------:R-:W-:Y:S04]  /*0290*/  BSSY.RECONVERGENT B0, `(.L_x_4) ;  /* 0x000000c000007945 */ /* 0x000fe80003800200 */
[C---:B------:R-:W-:Y:S02]  /*02a0*/  ISETP.NE.OR P3, PT, R0.reuse, 0x1, !P0 ;  /* 0x000000010000780c */ /* 0x040fe40004765670 */
[----:B------:R-:W-:-:S11]  /*02b0*/  ISETP.NE.OR P2, PT, R0, 0x3, !P0 ;  /* 0x000000030000780c */ /* 0x000fd60004745670 */
[----:B------:R-:W-:Y:S05]  /*02c0*/  @P3 BRA `(.L_x_5) ;  /* 0x0000000000203947 */ /* 0x000fea0003800000 */
[----:B------:R-:W3:Y:S02]  /*02d0*/  LDCU.64 UR4, c[0x0][0x348] ;  /* 0x00006900ff0477ac */ /* 0x000ee40008000a00 */
[----:B---3--:R-:W-:Y:S02]  /*02e0*/  UIADD3 UR6, UP1, UPT, UR4, 0x80, URZ ;  /* 0x0000008004067890 */ /* 0x008fe4000ff3e0ff */
[----:B------:R-:W-:Y:S02]  /*02f0*/  UIADD3 UR4, UP0, UPT, UR4, 0x180, URZ ;  /* 0x0000018004047890 */ /* 0x000fe4000ff1e0ff */
[----:B------:R-:W-:Y:S02]  /*0300*/  UIADD3.X UR7, UPT, UPT, URZ, UR5, URZ, UP1, !UPT ;  /* 0x00000005ff077290 */ /* 0x000fe40008ffe4ff */
[----:B------:R-:W-:-:S07]  /*0310*/  UIADD3.X UR5, UPT, UPT, URZ, UR5, URZ, UP0, !UPT ;  /* 0x00000005ff057290 */ /* 0x000fce00087fe4ff */
[----:B------:R3:W-:Y:S02]  /*0320*/  UTMACCTL.PF [UR6] ;  /* 0x00000000060079b9 */ /* 0x0007e40008040000 */
[----:B------:R3:W-:Y:S02]  /*0330*/  UTMACCTL.PF [UR4] ;  /* 0x00000000040079b9 */ /* 0x0007e40008040000 */
[----:B---3--:R-:W-:Y:S01]  /*0340*/  NOP ;  /* 0x0000000000007918 */ /* 0x008fe20000000000 */
.L_x_5:
[----:B------:R-:W-:Y:S05]  /*0350*/  BSYNC.RECONVERGENT B0 ;  /* 0x0000000000007941 */ /* 0x000fea0003800200 */
.L_x_4:
[----:B------:R-:W-:Y:S04]  /*0360*/  BSSY.RECONVERGENT B0, `(.L_x_6) ;  /* 0x000000a000007945 */ /* 0x000fe80003800200 */
        /* <DEDUP_REMOVED lines=9> */
.L_x_7:
[----:B------:R-:W-:Y:S05]  /*0400*/  BSYNC.RECONVERGENT B0 ;  /* 0x0000000000007941 */ /* 0x000fea0003800200 */
.L_x_6:
[----:B------:R-:W3:Y:S01]  /*0410*/  LDCU.64 UR4, c[0x0][0x888] ;  /* 0x00011100ff0477ac */ /* 0x000ee20008000a00 */
[----:B------:R-:W-:Y:S01]  /*0420*/  ISETP.NE.AND.EX P1, PT, RZ, UR9, PT, P1 ;  /* 0x00000009ff007c0c */ /* 0x000fe2000bf25310 */
[----:B------:R-:W-:Y:S01]  /*0430*/  UPLOP3.LUT UP4, UPT, UPT, UPT, UPT, 0x80, 0x8 ;  /* 0x000000000008789c */ /* 0x000fe20003f8f070 */
[----:B---3--:R-:W-:-:S04]  /*0440*/  ISETP.NE.U32.AND P2, PT, RZ, UR4, PT ;  /* 0x00000004ff007c0c */ /* 0x008fc8000bf45070 */
[----:B------:R-:W-:-:S13]  /*0450*/  ISETP.NE.AND.EX P2, PT, RZ, UR5, PT, P2 ;  /* 0x00000005ff007c0c */ /* 0x000fda000bf45320 */
[----:B------:R-:W-:Y:S05]  /*0460*/  @P2 BRA P1, `(.L_x_8) ;  /* 0x0000000000282947 */ /* 0x000fea0000800000 */
[----:B------:R-:W-:Y:S01]  /*0470*/  UISETP.NE.U32.AND UP0, UPT, UR8, URZ, UPT ;  /* 0x000000ff0800728c */ /* 0x000fe2000bf05070 */
[----:B-----5:R-:W-:Y:S01]  /*0480*/  FSETP.NEU.AND P1, PT, R26, RZ, PT ;  /* 0x000000ff1a00720b */ /* 0x020fe20003f2d000 */
[----:B------:R-:W-:Y:S02]  /*0490*/  UISETP.NE.U32.AND UP2, UPT, UR4, URZ, UPT ;  /* 0x000000ff0400728c */ /* 0x000fe4000bf45070 */
[----:B------:R-:W-:Y:S02]  /*04a0*/  UISETP.NE.AND.EX UP1, UPT, UR9, URZ, UPT, UP0 ;  /* 0x000000ff0900728c */ /* 0x000fe4000bf25300 */
[----:B------:R-:W-:-:S04]  /*04b0*/  UISETP.NE.AND.EX UP0, UPT, UR5, URZ, UPT, UP2 ;  /* 0x000000ff0500728c */ /* 0x000fc8000bf05320 */
[----:B------:R-:W-:-:S04]  /*04c0*/  USEL UR4, URZ, 0xffffffff, UP0 ;  /* 0xffffffffff047887 */ /* 0x000fc80008000000 */
[----:B------:R-:W-:Y:S01]  /*04d0*/  VOTEU.ANY UP0, P1 ;  /* 0x0000000000ff7886 */ /* 0x000fe20000800100 */
[----:B------:R-:W-:-:S04]  /*04e0*/  @!UP1 USEL UR4, URZ, 0xffffffff, UP0 ;  /* 0xffffffffff049887 */ /* 0x000fc80008000000 */
[----:B------:R-:W-:-:S04]  /*04f0*/  ULOP3.LUT UR4, UR4, 0x1, URZ, 0xc0, !UPT ;  /* 0x0000000104047892 */ /* 0x000fc8000f8ec0ff */
[----:B------:R-:W-:-:S11]  /*0500*/  UISETP.NE.U32.AND UP4, UPT, UR4, 0x1, UPT ;  /* 0x000000010400788c */ /* 0x000fd6000bf85070 */
.L_x_8:
[----:B------:R-:W3:Y:S01]  /*0510*/  SHFL.IDX PT, R0, R68, RZ, 0x1f ;  /* 0x00001fff44007589 */ /* 0x000ee200000e0000 */
[----:B------:R-:W-:-:S04]  /*0520*/  UISETP.NE.AND UP0, UPT, UR22, 0x2, UPT ;  /* 0x000000021600788c */ /* 0x000fc8000bf05270 */
[----:B------:R-:W-:Y:S02]  /*0530*/  UISETP.EQ.AND UP1, UPT, UR46, URZ, !UP0 ;  /* 0x000000ff2e00728c */ /* 0x000fe4000c722270 */
[----:B------:R-:W-:-:S04]  /*0540*/  USEL UR43, URZ, 0x1, UP0 ;  /* 0x00000001ff2b7887 */ /* 0x000fc80008000000 */
[----:B------:R-:W-:Y:S02]  /*0550*/  PLOP3.LUT P3, PT, P0, PT, UP1, 0x80, 0x8 ;  /* 0x000000000008781c */ /* 0x000fe4000076f018 */
[----:B---3--:R-:W-:-:S13]  /*0560*/  ISETP.NE.AND P1, PT, R0, RZ, PT ;  /* 0x000000ff0000720c */ /* 0x008fda0003f25270 */
[----:B------:R-:W-:Y:S05]  /*0570*/  @P1 BRA `(.L_x_9) ;  /* 0x0000000000c41947 */ /* 0x000fea0003800000 */
[----:B------:R-:W-:Y:S01]  /*0580*/  ELECT P1, URZ, PT ;  /* 0x0000000000ff782f */ /* 0x000fe20003820000 */
[----:B------:R-:W-:-:S12]  /*0590*/  BSSY.RECONVERGENT B0, `(.L_x_9) ;  /* 0x000002f000007945 */ /* 0x000fd80003800200 */
[----:B------:R-:W-:Y:S05]  /*05a0*/  @!P1 BRA `(.L_x_10) ;  /* 0x0000000000b49947 */ /* 0x000fea0003800000 */
[----:B------:R-:W3:Y:S01]  /*05b0*/  S2UR UR5, SR_CgaCtaId ;  /* 0x00000000000579c3 */ /* 0x000ee20000008800 */
[----:B------:R-:W-:Y:S01]  /*05c0*/  UMOV UR4, 0x400 ;  /* 0x0000040000047882 */ /* 0x000fe20000000000 */
[----:B------:R-:W-:Y:S01]  /*05d0*/  UMOV UR8, 0x1 ;  /* 0x0000000100087882 */ /* 0x000fe20000000000 */
[----:B------:R-:W-:Y:S01]  /*05e0*/  UMOV UR6, 0x4 ;  /* 0x0000000400067882 */ /* 0x000fe20000000000 */
[----:B------:R-:W-:-:S04]  /*05f0*/  UIADD3 UR8, UPT, UPT, -UR8, 0x100000, URZ ;  /* 0x0010000008087890 */ /* 0x000fc8000fffe1ff */
[----:B------:R-:W-:Y:S02]  /*0600*/  USHF.L.U32 UR9, UR8, 0xb, URZ ;  /* 0x0000000b08097899 */ /* 0x000fe400080006ff */
[----:B------:R-:W-:Y:S02]  /*0610*/  USHF.L.U32 UR8, UR8, 0x1, URZ ;  /* 0x0000000108087899 */ /* 0x000fe400080006ff */
[----:B------:R-:W-:-:S04]  /*0620*/  UIADD3 UR6, UPT, UPT, -UR6, 0x100000, URZ ;  /* 0x0010000006067890 */ /* 0x000fc8000fffe1ff */
[----:B------:R-:W-:Y:S02]  /*0630*/  USHF.L.U32 UR7, UR6, 0xb, URZ ;  /* 0x0000000b06077899 */ /* 0x000fe400080006ff */
[----:B------:R-:W-:Y:S02]  /*0640*/  USHF.L.U32 UR6, UR6, 0x1, URZ ;  /* 0x0000000106067899 */ /* 0x000fe400080006ff */
[----:B---3--:R-:W-:Y:S01]  /*0650*/  ULEA UR4, UR5, UR4, 0x18 ;  /* 0x0000000405047291 */ /* 0x008fe2000f8ec0ff */
[----:B------:R-:W3:Y:S11]  /*0660*/  FENCE.VIEW.ASYNC.S ;  /* 0x00000000000073c6 */ /* 0x000ef60000000000 */
[----:B---3--:R3:W4:Y:S01]  /*0670*/  SYNCS.EXCH.64 URZ, [UR4], UR8 ;  /* 0x0000000804ff75b2 */ /* 0x0087220008000100 */
[----:B------:R3:W1:Y:S01]  /*0680*/  SYNCS.EXCH.64 URZ, [UR4+0x80], UR6 ;  /* 0x0000800604ff75b2 */ /* 0x0006620008000100 */
        /* <DEDUP_REMOVED lines=29> */
[----:B------:R3:W1:Y:S02]  /*0860*/  SYNCS.EXCH.64 URZ, [UR4+0xf8], UR6 ;  /* 0x0000f80604ff75b2 */ /* 0x0006640008000100 */
[----:B---34-:R-:W-:Y:S01]  /*0870*/  NOP ;  /* 0x0000000000007918 */ /* 0x018fe20000000000 */
.L_x_10:
[----:B------:R-:W-:Y:S05]  /*0880*/  BSYNC.RECONVERGENT B0 ;  /* 0x0000000000007941 */ /* 0x000fea0003800200 */
.L_x_9:
[----:B------:R-:W3:Y:S01]  /*0890*/  SHFL.IDX PT, R0, R68, RZ, 0x1f ;  /* 0x00001fff44007589 */ /* 0x000ee200000e0000 */
[----:B------:R-:W-:Y:S01]  /*08a0*/  NOP ;  /* 0x0000000000007918 */ /* 0x000fe20000000000 */
[----:B---3--:R-:W-:-:S13]  /*08b0*/  ISETP.NE.AND P1, PT, R0, 0x1, PT ;  /* 0x000000010000780c */ /* 0x008fda0003f25270 */
[----:B------:R-:W-:Y:S05]  /*08c0*/  @P1 BRA `(.L_x_11) ;  /* 0x0000000000501947 */ /* 0x000fea0003800000 */
        /* <DEDUP_REMOVED lines=9> */
[----:B------:R-:W-:Y:S01]  /*0960*/  USHF.L.U32 UR6, UR6, 0x1, URZ ;  /* 0x0000000106067899 */ /* 0x000fe200080006ff */
[----:B------:R-:W-:Y:S01]  /*0970*/  ELECT P1, URZ, PT ;  /* 0x0000000000ff782f */ /* 0x000fe20003820000 */
[----:B---3--:R-:W-:Y:S01]  /*0980*/  ULEA UR4, UR5, UR4, 0x18 ;  /* 0x0000000405047291 */ /* 0x008fe2000f8ec0ff */
[----:B------:R-:W3:Y:S11]  /*0990*/  FENCE.VIEW.ASYNC.S ;  /* 0x00000000000073c6 */ /* 0x000ef60000000000 */
[----:B---3--:R3:W4:Y:S01]  /*09a0*/  SYNCS.EXCH.64 URZ, [UR4+0x100], UR8 ;  /* 0x0001000804ff75b2 */ /* 0x0087220008000100 */
[----:B------:R3:W1:Y:S01]  /*09b0*/  SYNCS.EXCH.64 URZ, [UR4+0x118], UR6 ;  /* 0x0001180604ff75b2 */ /* 0x0006620008000100 */
[----:B------:R3:W1:Y:S01]  /*09c0*/  SYNCS.EXCH.64 URZ, [UR4+0x108], UR8 ;  /* 0x0001080804ff75b2 */ /* 0x0006620008000100 */
[----:B------:R3:W1:Y:S01]  /*09d0*/  SYNCS.EXCH.64 URZ, [UR4+0x120], UR6 ;  /* 0x0001200604ff75b2 */ /* 0x0006620008000100 */
[----:B------:R3:W1:Y:S01]  /*09e0*/  SYNCS.EXCH.64 URZ, [UR4+0x110], UR8 ;  /* 0x0001100804ff75b2 */ /* 0x0006620008000100 */
[----:B------:R3:W1:Y:S01]  /*09f0*/  SYNCS.EXCH.64 URZ, [UR4+0x128], UR6 ;  /* 0x0001280604ff75b2 */ /* 0x0006620008000100 */
[----:B------:R-:W-:Y:S01]  /*0a00*/  NOP ;  /* 0x0000000000007918 */ /* 0x000fe20000000000 */
.L_x_11:
[----:B------:R-:W2:Y:S01]  /*0a10*/  SHFL.IDX PT, R0, R68, RZ, 0x1f ;  /* 0x00001fff44007589 */ /* 0x000ea200000e0000 */
[----:B------:R-:W-:Y:S01]  /*0a20*/  NOP ;  /* 0x0000000000007918 */ /* 0x000fe20000000000 */
[----:B--2---:R-:W-:-:S13]  /*0a30*/  ISETP.NE.AND P1, PT, R0, 0x3, PT ;  /* 0x000000030000780c */ /* 0x004fda0003f25270 */
[----:B------:R-:W-:Y:S05]  /*0a40*/  @P1 BRA `(.L_x_12) ;  /* 0x0000000000301947 */ /* 0x000fea0003800000 */
[----:B---3--:R-:W2:Y:S01]  /*0a50*/  S2UR UR6, SR_CgaCtaId ;  /* 0x00000000000679c3 */ /* 0x008ea20000008800 */
[----:B------:R-:W-:Y:S01]  /*0a60*/  UMOV UR4, 0x400 ;  /* 0x0000040000047882 */ /* 0x000fe20000000000 */
[----:B------:R-:W-:Y:S01]  /*0a70*/  UMOV UR5, 0x20 ;  /* 0x0000002000057882 */ /* 0x000fe20000000000 */
[----:B------:R-:W-:Y:S01]  /*0a80*/  ELECT P1, URZ, PT ;  /* 0x0000000000ff782f */ /* 0x000fe20003820000 */
[----:B--2---:R-:W-:Y:S02]  /*0a90*/  ULEA UR6, UR6, UR4, 0x18 ;  /* 0x0000000406067291 */ /* 0x004fe4000f8ec0ff */
[----:B------:R-:W-:-:S04]  /*0aa0*/  UIADD3 UR4, UPT, UPT, -UR5, 0x100000, URZ ;  /* 0x0010000005047890 */ /* 0x000fc8000fffe1ff */
[----:B------:R-:W-:Y:S02]  /*0ab0*/  USHF.L.U32 UR5, UR4, 0xb, URZ ;  /* 0x0000000b04057899 */ /* 0x000fe400080006ff */
[----:B------:R-:W-:Y:S01]  /*0ac0*/  USHF.L.U32 UR4, UR4, 0x1, URZ ;  /* 0x0000000104047899 */ /* 0x000fe200080006ff */
[----:B------:R-:W2:Y:S11]  /*0ad0*/  FENCE.VIEW.ASYNC.S ;  /* 0x00000000000073c6 */ /* 0x000eb60000000000 */
[----:B--2---:R2:W3:Y:S01]  /*0ae0*/  SYNCS.EXCH.64 URZ, [UR6+0x130], UR4 ;  /* 0x0001300406ff75b2 */ /* 0x0044e20008000100 */
[----:B------:R2:W1:Y:S01]  /*0af0*/  SYNCS.EXCH.64 URZ, [UR6+0x138], UR4 ;  /* 0x0001380406ff75b2 */ /* 0x0004620008000100 */
[----:B------:R-:W-:Y:S01]  /*0b00*/  NOP ;  /* 0x0000000000007918 */ /* 0x000fe20000000000 */
.L_x_12:
[----:B------:R-:W4:Y:S01]  /*0b10*/  SHFL.IDX PT, R0, R68, RZ, 0x1f ;  /* 0x00001fff44007589 */ /* 0x000f2200000e0000 */
[----:B------:R-:W-:Y:S01]  /*0b20*/  NOP ;  /* 0x0000000000007918 */ /* 0x000fe20000000000 */
[----:B----4-:R-:W-:-:S13]  /*0b30*/  ISETP.NE.AND P1, PT, R0, 0x4, PT ;  /* 0x000000040000780c */ /* 0x010fda0003f25270 */
[----:B------:R-:W-:Y:S05]  /*0b40*/  @P1 BRA `(.L_x_13) ;  /* 0x00000000004c1947 */ /* 0x000fea0003800000 */
[----:B--2---:R-:W2:Y:S01]  /*0b50*/  S2UR UR5, SR_CgaCtaId ;  /* 0x00000000000579c3 */ /* 0x004ea20000008800 */
[----:B---3--:R-:W-:Y:S01]  /*0b60*/  UMOV UR4, 0x720 ;  /* 0x0000072000047882 */ /* 0x008fe20000000000 */
[----:B------:R-:W-:Y:S01]  /*0b70*/  UMOV UR6, 0x400 ;  /* 0x0000040000067882 */ /* 0x000fe20000000000 */
[----:B------:R-:W-:Y:S01]  /*0b80*/  USEL UR4, UR4, 0x620, UP4 ;  /* 0x0000062004047887 */ /* 0x000fe2000a000000 */
[----:B------:R-:W-:Y:S01]  /*0b90*/  UMOV UR8, 0x1 ;  /* 0x0000000100087882 */ /* 0x000fe20000000000 */
[----:B------:R-:W-:Y:S01]  /*0ba0*/  ELECT P1, URZ, PT ;  /* 0x0000000000ff782f */ /* 0x000fe20003820000 */
[----:B------:R-:W-:-:S04]  /*0bb0*/  UIADD3 UR8, UPT, UPT, -UR8, 0x100000, URZ ;  /* 0x0010000008087890 */ /* 0x000fc8000fffe1ff */
[----:B------:R-:W-:Y:S02]  /*0bc0*/  USHF.L.U32 UR9, UR8, 0xb, URZ ;  /* 0x0000000b08097899 */ /* 0x000fe400080006ff */
[----:B------:R-:W-:Y:S02]  /*0bd0*/  USHF.L.U32 UR8, UR8, 0x1, URZ ;  /* 0x0000000108087899 */ /* 0x000fe400080006ff */
[----:B--2---:R-:W-:Y:S02]  /*0be0*/  ULEA UR6, UR5, UR6, 0x18 ;  /* 0x0000000605067291 */ /* 0x004fe4000f8ec0ff */
[----:B------:R-:W-:-:S04]  /*0bf0*/  UIADD3 UR4, UPT, UPT, -UR4, 0x100000, URZ ;  /* 0x0010000004047890 */ /* 0x000fc8000fffe1ff */
[----:B------:R-:W-:Y:S02]  /*0c00*/  USHF.L.U32 UR5, UR4, 0xb, URZ ;  /* 0x0000000b04057899 */ /* 0x000fe400080006ff */
[----:B------:R-:W-:Y:S01]  /*0c10*/  USHF.L.U32 UR4, UR4, 0x1, URZ ;  /* 0x0000000104047899 */ /* 0x000fe200080006ff */
[----:B------:R-:W2:Y:S03]  /*0c20*/  FENCE.VIEW.ASYNC.S ;  /* 0x00000000000073c6 */ /* 0x000ea60000000000 */
[----:B--2---:R4:W2:Y:S08]  /*0c30*/  SYNCS.EXCH.64 URZ, [UR6+0x140], UR8 ;  /* 0x0001400806ff75b2 */ /* 0x0048b00008000100 */
[----:B------:R4:W3:Y:S01]  /*0c40*/  SYNCS.EXCH.64 URZ, [UR6+0x150], UR4 ;  /* 0x0001500406ff75b2 */ /* 0x0008e20008000100 */
[----:B------:R4:W1:Y:S01]  /*0c50*/  SYNCS.EXCH.64 URZ, [UR6+0x148], UR8 ;  /* 0x0001480806ff75b2 */ /* 0x0008620008000100 */
[----:B------:R4:W1:Y:S02]  /*0c60*/  SYNCS.EXCH.64 URZ, [UR6+0x158], UR4 ;  /* 0x0001580406ff75b2 */ /* 0x0008640008000100 */
[----:B----4-:R-:W-:Y:S01]  /*0c70*/  NOP ;  /* 0x0000000000007918 */ /* 0x010fe20000000000 */
.L_x_13:
[----:B------:R-:W4:Y:S01]  /*0c80*/  SHFL.IDX PT, R0, R68, RZ, 0x1f ;  /* 0x00001fff44007589 */ /* 0x000f2200000e0000 */
[----:B------:R-:W-:Y:S01]  /*0c90*/  NOP ;  /* 0x0000000000007918 */ /* 0x000fe20000000000 */
[----:B----4-:R-:W-:-:S13]  /*0ca0*/  ISETP.NE.AND P1, PT, R0, 0x5, PT ;  /* 0x000000050000780c */ /* 0x010fda0003f25270 */
[----:B------:R-:W-:Y:S05]  /*0cb0*/  @P1 BRA `(.L_x_14) ;  /* 0x0000000000581947 */ /* 0x000fea0003800000 */
[----:B--2---:R-:W2:Y:S01]  /*0cc0*/  S2UR UR5, SR_CgaCtaId ;  /* 0x00000000000579c3 */ /* 0x004ea20000008800 */
[----:B---3--:R-:W-:Y:S01]  /*0cd0*/  UMOV UR4, 0x400 ;  /* 0x0000040000047882 */ /* 0x008fe20000000000 */
        /* <DEDUP_REMOVED lines=9> */
[----:B--2---:R-:W-:Y:S01]  /*0d70*/  ULEA UR4, UR5, UR4, 0x18 ;  /* 0x0000000405047291 */ /* 0x004fe2000f8ec0ff */
[----:B------:R-:W2:Y:S11]  /*0d80*/  FENCE.VIEW.ASYNC.S ;  /* 0x00000000000073c6 */ /* 0x000eb60000000000 */
[----:B--2---:R4:W2:Y:S01]  /*0d90*/  SYNCS.EXCH.64 URZ, [UR4+0x160], UR6 ;  /* 0x0001600604ff75b2 */ /* 0x0048a20008000100 */
[----:B------:R4:W3:Y:S01]  /*0da0*/  SYNCS.EXCH.64 URZ, [UR4+0x180], UR8 ;  /* 0x0001800804ff75b2 */ /* 0x0008e20008000100 */
[----:B------:R4:W1:Y:S01]  /*0db0*/  SYNCS.EXCH.64 URZ, [UR4+0x168], UR6 ;  /* 0x0001680604ff75b2 */ /* 0x0008620008000100 */
[----:B------:R4:W1:Y:S01]  /*0dc0*/  SYNCS.EXCH.64 URZ, [UR4+0x188], UR8 ;  /* 0x0001880804ff75b2 */ /* 0x0008620008000100 */
[----:B------:R4:W1:Y:S01]  /*0dd0*/  SYNCS.EXCH.64 URZ, [UR4+0x170], UR6 ;  /* 0x0001700604ff75b2 */ /* 0x0008620008000100 */
[----:B------:R4:W1:Y:S01]  /*0de0*/  SYNCS.EXCH.64 URZ, [UR4+0x190], UR8 ;  /* 0x0001900804ff75b2 */ /* 0x0008620008000100 */
[----:B------:R4:W1:Y:S01]  /*0df0*/  SYNCS.EXCH.64 URZ, [UR4+0x178], UR6 ;  /* 0x0001780604ff75b2 */ /* 0x0008620008000100 */
[----:B------:R4:W1:Y:S02]  /*0e00*/  SYNCS.EXCH.64 URZ, [UR4+0x198], UR8 ;  /* 0x0001980804ff75b2 */ /* 0x0008640008000100 */
[----:B----4-:R-:W-:Y:S01]  /*0e10*/  NOP ;  /* 0x0000000000007918 */ /* 0x010fe20000000000 */
.L_x_14:
[----:B------:R-:W4:Y:S01]  /*0e20*/  SHFL.IDX PT, R0, R68, RZ, 0x1f ;  /* 0x00001fff44007589 */ /* 0x000f2200000e0000 */
[----:B------:R-:W-:Y:S01]  /*0e30*/  ISETP.NE.OR P0, PT, RZ, UR22, !P0 ;  /* 0x00000016ff007c0c */ /* 0x000fe2000c705670 */
[----:B------:R-:W-:Y:S01]  /*0e40*/  NOP ;  /* 0x0000000000007918 */ /* 0x000fe20000000000 */
[----:B----4-:R-:W-:-:S13]  /*0e50*/  ISETP.NE.AND P1, PT, R0, 0x3, PT ;  /* 0x000000030000780c */ /* 0x010fda0003f25270 */
[----:B------:R-:W-:Y:S05]  /*0e60*/  @P1 BRA `(.L_x_15) ;  /* 0x0000000000381947 */ /* 0x000fea0003800000 */
[----:B--2---:R-:W2:Y:S01]  /*0e70*/  S2UR UR5, SR_CgaCtaId ;  /* 0x00000000000579c3 */ /* 0x004ea20000008800 */
[----:B---3--:R-:W-:Y:S01]  /*0e80*/  UMOV UR4, 0x400 ;  /* 0x0000040000047882 */ /* 0x008fe20000000000 */
[----:B------:R-:W-:Y:S01]  /*0e90*/  UMOV UR6, 0x20 ;  /* 0x0000002000067882 */ /* 0x000fe20000000000 */
[----:B------:R-:W-:Y:S01]  /*0ea0*/  ELECT P1, URZ, PT ;  /* 0x0000000000ff782f */ /* 0x000fe20003820000 */
[----:B------:R-:W-:-:S04]  /*0eb0*/  UIADD3 UR6, UPT, UPT, -UR6, 0x100000, URZ ;  /* 0x0010000006067890 */ /* 0x000fc8000fffe1ff */
[----:B------:R-:W-:Y:S02]  /*0ec0*/  USHF.L.U32 UR7, UR6, 0xb, URZ ;  /* 0x0000000b06077899 */ /* 0x000fe400080006ff */
[----:B------:R-:W-:Y:S02]  /*0ed0*/  USHF.L.U32 UR6, UR6, 0x1, URZ ;  /* 0x0000000106067899 */ /* 0x000fe400080006ff */
[----:B--2---:R-:W-:Y:S01]  /*0ee0*/  ULEA UR4, UR5, UR4, 0x18 ;  /* 0x0000000405047291 */ /* 0x004fe2000f8ec0ff */
[----:B------:R-:W2:Y:S11]  /*0ef0*/  FENCE.VIEW.ASYNC.S ;  /* 0x00000000000073c6 */ /* 0x000eb60000000000 */
[----:B--2---:R4:W2:Y:S01]  /*0f00*/  SYNCS.EXCH.64 URZ, [UR4+0x1a0], UR6 ;  /* 0x0001a00604ff75b2 */ /* 0x0048a20008000100 */
[----:B------:R4:W3:Y:S01]  /*0f10*/  SYNCS.EXCH.64 URZ, [UR4+0x1b0], UR6 ;  /* 0x0001b00604ff75b2 */ /* 0x0008e20008000100 */
[----:B------:R4:W1:Y:S01]  /*0f20*/  SYNCS.EXCH.64 URZ, [UR4+0x1a8], UR6 ;  /* 0x0001a80604ff75b2 */ /* 0x0008620008000100 */
[----:B------:R4:W1:Y:S02]  /*0f30*/  SYNCS.EXCH.64 URZ, [UR4+0x1b8], UR6 ;  /* 0x0001b80604ff75b2 */ /* 0x0008640008000100 */
[----:B----4-:R-:W-:Y:S01]  /*0f40*/  NOP ;  /* 0x0000000000007918 */ /* 0x010fe20000000000 */
.L_x_15:
[----:B---3--:R-:W3:Y:S01]  /*0f50*/  S2UR UR7, SR_CgaCtaId ;  /* 0x00000000000779c3 */ /* 0x008ee20000008800 */
[----:B------:R-:W-:Y:S01]  /*0f60*/  VOTEU.ALL UP0, P0 ;  /* 0x0000000000ff7886 */ /* 0x000fe20000000000 */
[----:B--2---:R-:W-:Y:S01]  /*0f70*/  UMOV UR4, 0x20 ;  /* 0x0000002000047882 */ /* 0x004fe20000000000 */
[----:B------:R-:W-:Y:S01]  /*0f80*/  NOP ;  /* 0x0000000000007918 */ /* 0x000fe20000000000 */
[----:B------:R-:W-:Y:S01]  /*0f90*/  LOP3.LUT R0, R72, 0x1f, RZ, 0xc0, !PT ;  /* 0x0000001f48007812 */ /* 0x000fe200078ec0ff */
[----:B------:R-:W-:Y:S01]  /*0fa0*/  UISETP.NE.AND UP5, UPT, UR22, URZ, UPT ;  /* 0x000000ff1600728c */ /* 0x000fe2000bfa5270 */
[----:B------:R-:W-:Y:S01]  /*0fb0*/  @!UP0 UMOV UR6, 0x400 ;  /* 0x0000040000068882 */ /* 0x000fe20000000000 */
[----:B------:R-:W-:-:S04]  /*0fc0*/  @!UP0 UIADD3 UR4, UPT, UPT, -UR4, 0x100000, URZ ;  /* 0x0010000004048890 */ /* 0x000fc8000fffe1ff */
[----:B------:R-:W-:Y:S02]  /*0fd0*/  @!UP0 USHF.L.U32 UR5, UR4, 0xb, URZ ;  /* 0x0000000b04058899 */ /* 0x000fe400080006ff */
[----:B------:R-:W-:Y:S02]  /*0fe0*/  @!UP0 USHF.L.U32 UR4, UR4, 0x1, URZ ;  /* 0x0000000104048899 */ /* 0x000fe400080006ff */
[----:B---3--:R-:W-:Y:S01]  /*0ff0*/  @!UP0 ULEA UR6, UR7, UR6, 0x18 ;  /* 0x0000000607068291 */ /* 0x008fe2000f8ec0ff */
[----:B------:R-:W2:Y:S01]  /*1000*/  LDCU UR7, c[0x0][0x36c] ;  /* 0x00006d80ff0777ac */ /* 0x000ea20008000800 */
[----:B------:R-:W-:Y:S01]  /*1010*/  VOTEU.ALL UP0, P0 ;  /* 0x0000000000ff7886 */ /* 0x000fe20000000000 */
[----:B------:R-:W3:Y:S09]  /*1020*/  FENCE.VIEW.ASYNC.S ;  /* 0x00000000000073c6 */ /* 0x000ef20000000000 */
[----:B---3--:R3:W4:Y:S01]  /*1030*/  @!UP0 SYNCS.EXCH.64 URZ, [UR6+0x1c0], UR4 ;  /* 0x0001c00406ff85b2 */ /* 0x0087220008000100 */
[----:B--2---:R-:W-:-:S09]  /*1040*/  UISETP.EQ.U32.AND UP6, UPT, UR7, 0x1, UPT ;  /* 0x000000010700788c */ /* 0x004fd2000bfc2070 */
[----:B---3--:R-:W-:Y:S05]  /*1050*/  BRA.U !UP6, `(.L_x_16) ;  /* 0x000000010e087547 */ /* 0x008fea000b800000 */
[----:B-1--4-:R-:W-:Y:S01]  /*1060*/  UCGABAR_ARV ;  /* 0x00000000000079c7 */ /* 0x012fe20008000000 */
[----:B------:R-:W-:Y:S05]  /*1070*/  BRA `(.L_x_17) ;  /* 0x0000000000047947 */ /* 0x000fea0003800000 */
.L_x_16:
[----:B-1--4-:R-:W-:Y:S01]  /*1080*/  NOP ;  /* 0x0000000000007918 */ /* 0x012fe20000000000 */
.L_x_17:
[----:B------:R-:W1:Y:S01]  /*1090*/  S2UR UR29, SR_CTAID.X ;  /* 0x00000000001d79c3 */ /* 0x000e620000002500 */
[----:B------:R-:W-:-:S05]  /*10a0*/  CS2R.32 R69, SR_CgaSize ;  /* 0x0000000000457805 */ /* 0x000fca0000008a00 */
[----:B------:R-:W-:-:S05]  /*10b0*/  IMAD R69, R69, -0xa0, RZ ;  /* 0xffffff6045457824 */ /* 0x000fca00078e02ff */
[----:B------:R-:W-:-:S14]  /*10c0*/  R2UR UR5, R69 ;  /* 0x00000000450572ca */ /* 0x000fdc00000e0000 */
[----:B------:R-:W2:Y:S01]  /*10d0*/  LDCU UR5, c[0x0][UR5+0x2b0] ;  /* 0x00005600050577ac */ /* 0x000ea20008000800 */
[----:B------:R-:W-:-:S05]  /*10e0*/  CS2R.32 R69, SR_CgaSize ;  /* 0x0000000000457805 */ /* 0x000fca0000008a00 */
[----:B------:R-:W-:-:S05]  /*10f0*/  IMAD R69, R69, -0xa0, RZ ;  /* 0xffffff6045457824 */ /* 0x000fca00078e02ff */
[----:B------:R-:W-:-:S14]  /*1100*/  R2UR UR4, R69 ;  /* 0x00000000450472ca */ /* 0x000fdc00000e0000 */
[----:B------:R-:W3:Y:S01]  /*1110*/  LDCU UR4, c[0x0][UR4+0x2b4] ;  /* 0x00005680040477ac */ /* 0x000ee20008000800 */
[----:B------:R-:W4:Y:S01]  /*1120*/  S2UR UR25, SR_CTAID.Y ;  /* 0x00000000001979c3 */ /* 0x000f220000002600 */
[----:B------:R-:W-:-:S05]  /*1130*/  CS2R.32 R69, SR_CgaSize ;  /* 0x0000000000457805 */ /* 0x000fca0000008a00 */
[----:B------:R-:W-:-:S05]  /*1140*/  IMAD R69, R69, -0xa0, RZ ;  /* 0xffffff6045457824 */ /* 0x000fca00078e02ff */
[----:B------:R-:W-:-:S14]  /*1150*/  R2UR UR7, R69 ;  /* 0x00000000450772ca */ /* 0x000fdc00000e0000 */
[----:B------:R-:W3:Y:S01]  /*1160*/  LDCU UR7, c[0x0][UR7+0x2a0] ;  /* 0x00005400070777ac */ /* 0x000ee20008000800 */
[----:B------:R-:W-:Y:S01]  /*1170*/  UISETP.GT.U32.AND UP0, UPT, UR46, 0xffff, UPT ;  /* 0x0000ffff2e00788c */ /* 0x000fe2000bf04070 */
[----:B------:R-:W-:-:S05]  /*1180*/  CS2R.32 R69, SR_CgaSize ;  /* 0x0000000000457805 */ /* 0x000fca0000008a00 */
[----:B------:R-:W-:-:S05]  /*1190*/  IMAD R69, R69, -0xa0, RZ ;  /* 0xffffff6045457824 */ /* 0x000fca00078e02ff */
[----:B------:R-:W-:-:S14]  /*11a0*/  R2UR UR63, R69 ;  /* 0x00000000453f72ca */ /* 0x000fdc00000e0000 */
[----:B------:R-:W3:Y:S01]  /*11b0*/  LDCU UR63, c[0x0][UR63+0x2a4] ;  /* 0x000054803f3f77ac */ /* 0x000ee20008000800 */
[----:B------:R-:W3:Y:S01]  /*11c0*/  S2UR UR8, SR_CgaCtaId ;  /* 0x00000000000879c3 */ /* 0x000ee20000008800 */
[----:B------:R-:W3:Y:S01]  /*11d0*/  LDCU UR23, c[0x0][0xb24] ;  /* 0x00016480ff1777ac */ /* 0x000ee20008000800 */
[----:B------:R-:W3:Y:S01]  /*11e0*/  LDCU UR42, c[0x0][0xb24] ;  /* 0x00016480ff2a77ac */ /* 0x000ee20008000800 */
[----:B-1----:R-:W-:Y:S01]  /*11f0*/  I2FP.F32.U32 R3, UR29 ;  /* 0x0000001d00037c45 */ /* 0x002fe20008201000 */
[----:B------:R-:W1:Y:S04]  /*1200*/  LDCU UR27, c[0x0][0xb30] ;  /* 0x00016600ff1b77ac */ /* 0x000e680008000800 */
[----:B--2---:R-:W-:Y:S01]  /*1210*/  FMUL R3, R3, UR5 ;  /* 0x0000000503037c20 */ /* 0x004fe20008400000 */
[----:B------:R-:W-:Y:S01]  /*1220*/  USEL UR5, UR46, 0xffff, !UP0 ;  /* 0x0000ffff2e057887 */ /* 0x000fe2000c000000 */
[----:B----4-:R-:W-:Y:S01]  /*1230*/  I2FP.F32.U32 R2, UR25 ;  /* 0x0000001900027c45 */ /* 0x010fe20008201000 */
[----:B------:R-:W-:-:S03]  /*1240*/  UMOV UR11, 0x55 ;  /* 0x00000055000b7882 */ /* 0x000fc60000000000 */
[----:B------:R-:W2:Y:S01]  /*1250*/  F2I.U32.TRUNC.NTZ R3, R3 ;  /* 0x0000000300037305 */ /* 0x000ea2000020f000 */
[----:B------:R-:W-:Y:S01]  /*1260*/  ULOP3.LUT UR24, UR5, 0xffff, URZ, 0xc0, !UPT ;  /* 0x0000ffff05187892 */ /* 0x000fe2000f8ec0ff */
[----:B---3--:R-:W-:Y:S01]  /*1270*/  FMUL R2, R2, UR4 ;  /* 0x0000000402027c20 */ /* 0x008fe20008400000 */
[----:B------:R-:W-:-:S05]  /*1280*/  USHF.L.U32 UR28, UR8, 0x8, URZ ;  /* 0x00000008081c7899 */ /* 0x000fca00080006ff */
[----:B------:R-:W3:Y:S01]  /*1290*/  F2I.U32.TRUNC.NTZ R2, R2 ;  /* 0x0000000200027305 */ /* 0x000ee2000020f000 */
[----:B--2---:R-:W-:Y:S02]  /*12a0*/  R2UR UR4, R3 ;  /* 0x00000000030472ca */ /* 0x004fe400000e0000 */
[----:B------:R-:W-:Y:S02]  /*12b0*/  PRMT R3, RZ, 0x7610, R3 ;  /* 0x00007610ff037816 */ /* 0x000fe40000000003 */
[----:B---3--:R-:W-:Y:S02]  /*12c0*/  R2UR UR6, R2 ;  /* 0x00000000020672ca */ /* 0x008fe400000e0000 */
[----:B------:R-:W-:-:S07]  /*12d0*/  PRMT R2, RZ, 0x7610, R2 ;  /* 0x00007610ff027816 */ /* 0x000fce0000000002 */
[----:B------:R-:W-:-:S04]  /*12e0*/  UIADD3 UR5, UPT, UPT, -UR4, URZ, URZ ;  /* 0x000000ff04057290 */ /* 0x000fc8000fffe1ff */
[----:B------:R-:W-:Y:S02]  /*12f0*/  UIMAD UR5, UR7, UR5, UR29 ;  /* 0x00000005070572a4 */ /* 0x000fe4000f8e021d */
[----:B------:R-:W-:-:S04]  /*1300*/  UIADD3 UR4, UPT, UPT, -UR6, URZ, URZ ;  /* 0x000000ff06047290 */ /* 0x000fc8000fffe1ff */
[----:B------:R-:W-:Y:S01]  /*1310*/  IMAD.U32 R69, RZ, RZ, UR5 ;  /* 0x00000005ff457e24 */ /* 0x000fe2000f8e00ff */
[----:B------:R-:W-:Y:S01]  /*1320*/  UIMAD UR63, UR63, UR4, UR25 ;  /* 0x000000043f3f72a4 */ /* 0x000fe2000f8e0219 */
[----:B-1----:R-:W-:Y:S11]  /*1330*/  BRA.U UP5, `(.L_x_18) ;  /* 0x0000000105607547 */ /* 0x002ff6000b800000 */
[----:B------:R-:W-:-:S13]  /*1340*/  R2UR UR4, R69 ;  /* 0x00000000450472ca */ /* 0x000fda00000e0000 */
[----:B------:R-:W-:Y:S02]  /*1350*/  UISETP.GT.U32.AND UP0, UPT, UR4, 0x1, UPT ;  /* 0x000000010400788c */ /* 0x000fe4000bf04070 */
[----:B------:R-:W-:Y:S02]  /*1360*/  ULOP3.LUT UR10, UR4, 0xfffffffe, URZ, 0xc0, !UPT ;  /* 0xfffffffe040a7892 */ /* 0x000fe4000f8ec0ff */
[----:B------:R-:W-:Y:S02]  /*1370*/  UISETP.NE.AND UP3, UPT, UR63, URZ, UP0 ;  /* 0x000000ff3f00728c */ /* 0x000fe40008765270 */
[----:B------:R-:W-:Y:S02]  /*1380*/  UISETP.NE.AND UP2, UPT, UR63, 0x1, UP0 ;  /* 0x000000013f00788c */ /* 0x000fe40008745270 */
[----:B------:R-:W-:Y:S02]  /*1390*/  UISETP.NE.AND UP1, UPT, UR63, 0x2, UP0 ;  /* 0x000000023f00788c */ /* 0x000fe40008725270 */
[----:B------:R-:W-:-:S02]  /*13a0*/  UISETP.NE.AND UP0, UPT, UR63, 0x3, UP0 ;  /* 0x000000033f00788c */ /* 0x000fc40008705270 */
[----:B------:R-:W-:Y:S02]  /*13b0*/  USEL UR6, URZ, 0x1, UP3 ;  /* 0x00000001ff067887 */ /* 0x000fe40009800000 */
[----:B------:R-:W-:Y:S02]  /*13c0*/  USEL UR5, URZ, 0x4, UP2 ;  /* 0x00000004ff057887 */ /* 0x000fe40009000000 */
[----:B------:R-:W-:Y:S02]  /*13d0*/  USEL UR4, URZ, 0x10, UP1 ;  /* 0x00000010ff047887 */ /* 0x000fe40008800000 */
[----:B------:R-:W-:Y:S02]  /*13e0*/  USEL UR9, URZ, 0x40, UP0 ;  /* 0x00000040ff097887 */ /* 0x000fe40008000000 */
[----:B------:R-:W-:Y:S02]  /*13f0*/  USEL UR8, URZ, 0x2, UP3 ;  /* 0x00000002ff087887 */ /* 0x000fe40009800000 */
[----:B------:R-:W-:-:S02]  /*1400*/  UIADD3 UR4, UPT, UPT, UR4, UR5, UR6 ;  /* 0x0000000504047290 */ /* 0x000fc4000fffe006 */
[----:B------:R-:W-:Y:S02]  /*1410*/  USEL UR6, URZ, 0x20, UP1 ;  /* 0x00000020ff067887 */ /* 0x000fe40008800000 */
[----:B------:R-:W-:Y:S02]  /*1420*/  USEL UR7, URZ, 0x8, UP2 ;  /* 0x00000008ff077887 */ /* 0x000fe40009000000 */
[----:B------:R-:W-:Y:S02]  /*1430*/  UIADD3 UR5, UPT, UPT, UR8, UR9, UR4 ;  /* 0x0000000908057290 */ /* 0x000fe4000fffe004 */
[----:B------:R-:W-:Y:S02]  /*1440*/  ULEA UR4, UR63, UR10, 0x1 ;  /* 0x0000000a3f047291 */ /* 0x000fe4000f8e08ff */
[----:B------:R-:W-:Y:S02]  /*1450*/  USEL UR8, URZ, 0x80, UP0 ;  /* 0x00000080ff087887 */ /* 0x000fe40008000000 */
[----:B------:R-:W-:-:S03]  /*1460*/  UIADD3 UR5, UPT, UPT, UR6, UR7, UR5 ;  /* 0x0000000706057290 */ /* 0x000fc6000fffe005 */
[----:B------:R-:W-:Y:S01]  /*1470*/  UMOV UR6, 0x3 ;  /* 0x0000000300067882 */ /* 0x000fe20000000000 */
[----:B------:R-:W-:Y:S02]  /*1480*/  UIADD3 UR5, UPT, UPT, UR5, UR8, URZ ;  /* 0x0000000805057290 */ /* 0x000fe4000fffe0ff */
[----:B------:R-:W-:-:S04]  /*1490*/  USHF.L.U32 UR4, UR6, UR4, URZ ;  /* 0x0000000406047299 */ /* 0x000fc800080006ff */
[----:B------:R-:W-:Y:S02]  /*14a0*/  MOV R3, UR5 ;  /* 0x0000000500037c02 */ /* 0x000fe40008000f00 */
[----:B------:R-:W-:-:S07]  /*14b0*/  IMAD.U32 R2, RZ, RZ, UR4 ;  /* 0x00000004ff027e24 */ /* 0x000fce000f8e00ff */
.L_x_18:
[----:B------:R-:W1:Y:S01]  /*14c0*/  S2UR UR36, SR_CTAID.Z ;  /* 0x00000000002479c3 */ /* 0x000e620000002700 */
[----:B------:R-:W-:Y:S02]  /*14d0*/  UISETP.GE.AND UP0, UPT, UR23, 0x1, UPT ;  /* 0x000000011700788c */ /* 0x000fe4000bf06270 */
[----:B------:R-:W-:Y:S02]  /*14e0*/  UISETP.NE.AND UP3, UPT, UR22, 0x2, UPT ;  /* 0x000000021600788c */ /* 0x000fe4000bf65270 */
[----:B------:R-:W-:Y:S02]  /*14f0*/  ULOP3.LUT UR28, UR28, 0x600, URZ, 0xc0, !UPT ;  /* 0x000006001c1c7892 */ /* 0x000fe4000f8ec0ff */
[----:B------:R-:W-:Y:S01]  /*1500*/  USHF.L.U32 UR24, UR11, UR24, URZ ;  /* 0x000000180b187299 */ /* 0x000fe200080006ff */
[----:B------:R-:W-:Y:S02]  /*1510*/  UMOV UR20, UR29 ;  /* 0x0000001d00147c82 */ /* 0x000fe40008000000 */
[----:B------:R-:W-:Y:S09]  /*1520*/  BRA.U !UP0, `(.L_x_19) ;  /* 0x0000000108d47547 */ /* 0x000ff2000b800000 */
[----:B------:R-:W2:Y:S01]  /*1530*/  LDCU.128 UR12, c[0x0][0xb10] ;  /* 0x00016200ff0c77ac */ /* 0x000ea20008000c00 */
[----:B------:R-:W3:Y:S01]  /*1540*/  LDCU UR6, c[0x0][0x370] ;  /* 0x00006e00ff0677ac */ /* 0x000ee20008000800 */
[----:B------:R-:W4:Y:S01]  /*1550*/  LDCU UR5, c[0x0][0x374] ;  /* 0x00006e80ff0577ac */ /* 0x000f220008000800 */
[----:B------:R-:W1:Y:S01]  /*1560*/  LDCU UR26, c[0x0][0xb0c] ;  /* 0x00016180ff1a77ac */ /* 0x000e620008000800 */
[----:B------:R-:W1:Y:S01]  /*1570*/  LDCU UR4, c[0x0][0xb20] ;  /* 0x00016400ff0477ac */ /* 0x000e620008000800 */
[----:B------:R-:W1:Y:S01]  /*1580*/  LDCU.64 UR8, c[0x0][0xb28] ;  /* 0x00016500ff0877ac */ /* 0x000e620008000a00 */
[----:B--2---:R-:W-:Y:S02]  /*1590*/  UISETP.NE.AND UP0, UPT, UR14, 0x1, UPT ;  /* 0x000000010e00788c */ /* 0x004fe4000bf05270 */
[----:B----4-:R-:W-:Y:S02]  /*15a0*/  UIMAD.WIDE.U32 UR10, UR5, UR15, URZ ;  /* 0x0000000f050a72a5 */ /* 0x010fe4000f8e00ff */
[----:B---3--:R-:W-:-:S02]  /*15b0*/  UIMAD.WIDE.U32 UR18, UR6, UR12, URZ ;  /* 0x0000000c061272a5 */ /* 0x008fc4000f8e00ff */
[----:B-1----:R-:W-:Y:S02]  /*15c0*/  UISETP.NE.AND UP1, UPT, UR26, 0x1, UPT ;  /* 0x000000011a00788c */ /* 0x002fe4000bf25270 */
[----:B------:R-:W-:Y:S01]  /*15d0*/  UISETP.NE.AND UP2, UPT, UR23, 0x1, UPT ;  /* 0x000000011700788c */ /* 0x000fe2000bf45270 */
[----:B------:R-:W-:Y:S02]  /*15e0*/  UMOV UR10, UR11 ;  /* 0x0000000b000a7c82 */ /* 0x000fe40008000000 */
[----:B------:R-:W-:Y:S01]  /*15f0*/  UMOV UR18, UR19 ;  /* 0x0000001300127c82 */ /* 0x000fe20008000000 */
[----:B------:R-:W-:Y:S02]  /*1600*/  @UP0 USHF.R.U32.HI UR5, URZ, UR4, UR10 ;  /* 0x00000004ff050299 */ /* 0x000fe4000801160a */
[----:B------:R-:W-:Y:S02]  /*1610*/  UIMAD.WIDE.U32 UR20, UR25, UR15, URZ ;  /* 0x0000000f191472a5 */ /* 0x000fe4000f8e00ff */
[----:B------:R-:W-:-:S02]  /*1620*/  UIMAD.WIDE.U32 UR10, UR5, UR8, URZ ;  /* 0x00000008050a72a5 */ /* 0x000fc4000f8e00ff */
[----:B------:R-:W-:Y:S02]  /*1630*/  @UP1 USHF.R.U32.HI UR6, URZ, UR13, UR18 ;  /* 0x0000000dff061299 */ /* 0x000fe40008011612 */
[----:B------:R-:W-:Y:S02]  /*1640*/  UIMAD.WIDE.U32 UR16, UR29, UR12, URZ ;  /* 0x0000000c1d1072a5 */ /* 0x000fe4000f8e00ff */
[----:B------:R-:W-:Y:S01]  /*1650*/  UIMAD.WIDE.U32 UR18, UR6, UR8, URZ ;  /* 0x00000008061272a5 */ /* 0x000fe2000f8e00ff */
[----:B------:R-:W-:Y:S01]  /*1660*/  UMOV UR20, UR21 ;  /* 0x0000001500147c82 */ /* 0x000fe20008000000 */
[----:B------:R-:W-:Y:S01]  /*1670*/  UMOV UR10, UR11 ;  /* 0x0000000b000a7c82 */ /* 0x000fe20008000000 */
[----:B------:R-:W-:Y:S02]  /*1680*/  USHF.R.U32.HI UR20, URZ, UR4, UR20 ;  /* 0x00000004ff147299 */ /* 0x000fe40008011614 */
[----:B------:R-:W-:Y:S02]  /*1690*/  @UP2 USHF.R.U32.HI UR5, URZ, UR9, UR10 ;  /* 0x00000009ff052299 */ /* 0x000fe4000801160a */
[----:B------:R-:W-:Y:S01]  /*16a0*/  UMOV UR7, UR19 ;  /* 0x0000001300077c82 */ /* 0x000fe20008000000 */
[----:B------:R-:W-:Y:S01]  /*16b0*/  UMOV UR16, UR17 ;  /* 0x0000001100107c82 */ /* 0x000fe20008000000 */
[----:B------:R-:W-:-:S02]  /*16c0*/  @UP2 USHF.R.U32.HI UR6, URZ, UR9, UR7 ;  /* 0x00000009ff062299 */ /* 0x000fc40008011607 */
[----:B------:R-:W-:Y:S02]  /*16d0*/  USHF.R.U32.HI UR16, URZ, UR13, UR16 ;  /* 0x0000000dff107299 */ /* 0x000fe40008011610 */
[----:B------:R-:W-:Y:S02]  /*16e0*/  USEL UR4, UR25, UR20, !UP0 ;  /* 0x0000001419047287 */ /* 0x000fe4000c000000 */
[----:B------:R-:W-:Y:S02]  /*16f0*/  UIMAD UR7, UR5, UR23, URZ ;  /* 0x00000017050772a4 */ /* 0x000fe4000f8e02ff */
[----:B------:R-:W-:Y:S02]  /*1700*/  USEL UR5, UR29, UR16, !UP1 ;  /* 0x000000101d057287 */ /* 0x000fe4000c800000 */
[----:B------:R-:W-:Y:S02]  /*1710*/  UIMAD UR12, UR6, UR23, URZ ;  /* 0x00000017060c72a4 */ /* 0x000fe4000f8e02ff */
[----:B------:R-:W-:-:S02]  /*1720*/  UISETP.GE.AND UP0, UPT, UR4, UR7, UPT ;  /* 0x000000070400728c */ /* 0x000fc4000bf06270 */
[----:B------:R-:W-:Y:S02]  /*1730*/  UIMAD.WIDE.U32 UR10, UR4, UR8, URZ ;  /* 0x00000008040a72a5 */ /* 0x000fe4000f8e00ff */
[----:B------:R-:W-:Y:S02]  /*1740*/  UISETP.GE.OR UP0, UPT, UR5, UR12, UP0 ;  /* 0x0000000c0500728c */ /* 0x000fe40008706670 */
[----:B------:R-:W-:Y:S02]  /*1750*/  UIMAD.WIDE.U32 UR12, UR5, UR8, URZ ;  /* 0x00000008050c72a5 */ /* 0x000fe4000f8e00ff */
[----:B------:R-:W-:Y:S01]  /*1760*/  UIADD3 UR10, UPT, UPT, -UR4, URZ, URZ ;  /* 0x000000ff040a7290 */ /* 0x000fe2000fffe1ff */
[----:B------:R-:W-:Y:S01]  /*1770*/  UMOV UR8, UR11 ;  /* 0x0000000b00087c82 */ /* 0x000fe20008000000 */
[----:B------:R-:W-:Y:S02]  /*1780*/  UIADD3 UR20, UPT, UPT, -UR5, URZ, URZ ;  /* 0x000000ff05147290 */ /* 0x000fe4000fffe1ff */
[----:B------:R-:W-:-:S03]  /*1790*/  USHF.R.U32.HI UR8, URZ, UR9, UR8 ;  /* 0x00000009ff087299 */ /* 0x000fc60008011608 */
[----:B------:R-:W-:Y:S01]  /*17a0*/  @!UP0 UMOV UR7, UR13 ;  /* 0x0000000d00078c82 */ /* 0x000fe20008000000 */
[----:B------:R-:W-:Y:S02]  /*17b0*/  UIMAD UR25, UR14, UR10, UR25 ;  /* 0x0000000a0e1972a4 */ /* 0x000fe4000f8e0219 */
[----:B------:R-:W-:Y:S02]  /*17c0*/  USEL UR8, UR4, UR8, !UP2 ;  /* 0x0000000804087287 */ /* 0x000fe4000d000000 */
[----:B------:R-:W-:Y:S02]  /*17d0*/  @!UP0 USHF.R.U32.HI UR7, URZ, UR9, UR7 ;  /* 0x00000009ff078299 */ /* 0x000fe40008011607 */
[----:B------:R-:W-:Y:S02]  /*17e0*/  UIADD3 UR9, UPT, UPT, -UR8, URZ, URZ ;  /* 0x000000ff08097290 */ /* 0x000fe4000fffe1ff */
[----:B------:R-:W-:Y:S02]  /*17f0*/  @!UP0 USEL UR7, UR5, UR7, !UP2 ;  /* 0x0000000705078287 */ /* 0x000fe4000d000000 */
[----:B------:R-:W-:-:S02]  /*1800*/  UIMAD UR9, UR23, UR9, UR4 ;  /* 0x00000009170972a4 */ /* 0x000fc4000f8e0204 */
[----:B------:R-:W-:Y:S02]  /*1810*/  @!UP0 UIADD3 UR8, UPT, UPT, UR8, -UR7, URZ ;  /* 0x8000000708088290 */ /* 0x000fe4000fffe0ff */
[----:B------:R-:W-:Y:S02]  /*1820*/  @!UP0 UIMAD UR6, UR9, UR6, UR7 ;  /* 0x00000006090682a4 */ /* 0x000fe4000f8e0207 */
[----:B------:R-:W-:Y:S02]  /*1830*/  @!UP0 UIMAD UR4, UR8, UR23, UR5 ;  /* 0x00000017080482a4 */ /* 0x000fe4000f8e0205 */
[----:B------:R-:W-:Y:S02]  /*1840*/  UIMAD UR20, UR26, UR20, UR29 ;  /* 0x000000141a1472a4 */ /* 0x000fe4000f8e021d */
[----:B------:R-:W-:Y:S01]  /*1850*/  UIMAD UR25, UR4, UR14, UR25 ;  /* 0x0000000e041972a4 */ /* 0x000fe2000f8e0219 */
[----:B------:R-:W-:Y:S02]  /*1860*/  @!UP0 UMOV UR5, UR6 ;  /* 0x0000000600058c82 */ /* 0x000fe40008000000 */
[----:B------:R-:W-:-:S12]  /*1870*/  UIMAD UR20, UR5, UR26, UR20 ;  /* 0x0000001a051472a4 */ /* 0x000fd8000f8e0214 */
.L_x_19:
[----:B------:R-:W-:-:S09]  /*1880*/  UISETP.NE.AND UP0, UPT, UR27, 0x1, UPT ;  /* 0x000000011b00788c */ /* 0x000fd2000bf05270 */
[----:B------:R-:W-:Y:S05]  /*1890*/  BRA.U UP0, `(.L_x_20) ;  /* 0x0000000100447547 */ /* 0x000fea000b800000 */
[----:B------:R-:W2:Y:S01]  /*18a0*/  LDCU.128 UR8, c[0x0][0xb10] ;  /* 0x00016200ff0877ac */ /* 0x000ea20008000c00 */
[----:B------:R-:W3:Y:S01]  /*18b0*/  LDCU UR12, c[0x0][0xb0c] ;  /* 0x00016180ff0c77ac */ /* 0x000ee20008000800 */
[----:B------:R-:W4:Y:S01]  /*18c0*/  LDCU UR13, c[0x0][0xb20] ;  /* 0x00016400ff0d77ac */ /* 0x000f220008000800 */
[----:B--2---:R-:W-:Y:S02]  /*18d0*/  UIMAD.WIDE.U32 UR6, UR20, UR8, URZ ;  /* 0x00000008140672a5 */ /* 0x004fe4000f8e00ff */
[----:B------:R-:W-:Y:S02]  /*18e0*/  UIMAD.WIDE.U32 UR4, UR25, UR11, URZ ;  /* 0x0000000b190472a5 */ /* 0x000fe4000f8e00ff */
[----:B---3--:R-:W-:Y:S02]  /*18f0*/  UISETP.NE.AND UP1, UPT, UR12, 0x1, UPT ;  /* 0x000000010c00788c */ /* 0x008fe4000bf25270 */
[----:B------:R-:W-:Y:S01]  /*1900*/  UISETP.NE.AND UP0, UPT, UR10, 0x1, UPT ;  /* 0x000000010a00788c */ /* 0x000fe2000bf05270 */
[----:B------:R-:W-:-:S02]  /*1910*/  UMOV UR6, UR7 ;  /* 0x0000000700067c82 */ /* 0x000fc40008000000 */
[----:B------:R-:W-:Y:S01]  /*1920*/  UMOV UR4, UR5 ;  /* 0x0000000500047c82 */ /* 0x000fe20008000000 */
[----:B------:R-:W-:Y:S02]  /*1930*/  USHF.R.U32.HI UR6, URZ, UR9, UR6 ;  /* 0x00000009ff067299 */ /* 0x000fe40008011606 */
[----:B----4-:R-:W-:Y:S02]  /*1940*/  USHF.R.U32.HI UR4, URZ, UR13, UR4 ;  /* 0x0000000dff047299 */ /* 0x010fe40008011604 */
[----:B------:R-:W-:Y:S02]  /*1950*/  USEL UR5, UR20, UR6, !UP1 ;  /* 0x0000000614057287 */ /* 0x000fe4000c800000 */
[----:B------:R-:W-:-:S04]  /*1960*/  USEL UR4, UR25, UR4, !UP0 ;  /* 0x0000000419047287 */ /* 0x000fc8000c000000 */
[----:B------:R-:W-:Y:S02]  /*1970*/  UIADD3 UR6, UPT, UPT, -UR4, UR5, URZ ;  /* 0x0000000504067290 */ /* 0x000fe4000fffe1ff */
[----:B------:R-:W-:Y:S02]  /*1980*/  UIADD3 UR4, UPT, UPT, UR4, -UR5, URZ ;  /* 0x8000000504047290 */ /* 0x000fe4000fffe0ff */
[----:B------:R-:W-:Y:S02]  /*1990*/  UIMAD UR25, UR6, UR10, UR25 ;  /* 0x0000000a061972a4 */ /* 0x000fe4000f8e0219 */
[----:B------:R-:W-:-:S12]  /*19a0*/  UIMAD UR20, UR4, UR12, UR20 ;  /* 0x0000000c041472a4 */ /* 0x000fd8000f8e0214 */
.L_x_20:
[----:B------:R-:W-:Y:S05]  /*19b0*/  BRA.U !UP6, `(.L_x_21) ;  /* 0x000000010e0c7547 */ /* 0x000fea000b800000 */
[----:B------:R-:W-:Y:S01]  /*19c0*/  UCGABAR_WAIT ;  /* 0x0000000000007dc7 */ /* 0x000fe20008000000 */
[----:B------:R-:W-:Y:S01]  /*19d0*/  CCTL.IVALL ;  /* 0x00000000ff00798f */ /* 0x000fe20002000000 */
[----:B------:R-:W-:Y:S05]  /*19e0*/  BRA `(.L_x_22) ;  /* 0x0000000000047947 */ /* 0x000fea0003800000 */
.L_x_21:
[----:B------:R-:W-:Y:S06]  /*19f0*/  BAR.SYNC.DEFER_BLOCKING 0x0 ;  /* 0x0000000000007b1d */ /* 0x000fec0000010000 */
.L_x_22:
[----:B------:R-:W-:Y:S05]  /*1a00*/  BRA.U UP3, `(.L_x_23) ;  /* 0x00000019039c7547 */ /* 0x000fea000b800000 */
[----:B------:R-:W2:Y:S01]  /*1a10*/  LDCU UR6, c[0x0][0x38c] ;  /* 0x00007180ff0677ac */ /* 0x000ea20008000800 */
[----:B------:R-:W3:Y:S01]  /*1a20*/  S2UR UR8, SR_CgaCtaId ;  /* 0x00000000000879c3 */ /* 0x000ee20000008800 */
[----:B------:R-:W-:Y:S01]  /*1a30*/  PLOP3.LUT P1, PT, PT, PT, UP4, 0x80, 0x8 ;  /* 0x000000000008781c */ /* 0x000fe20003f2f048 */
[----:B------:R-:W-:Y:S01]  /*1a40*/  IMAD.MOV.U32 R12, RZ, RZ, 0x1 ;  /* 0x00000001ff0c7424 */ /* 0x000fe200078e00ff */
[----:B------:R-:W-:Y:S01]  /*1a50*/  UMOV UR13, 0x400 ;  /* 0x00000400000d7882 */ /* 0x000fe20000000000 */
[----:B------:R-:W-:Y:S01]  /*1a60*/  USHF.L.U32 UR7, UR29, 0x6, URZ ;  /* 0x000000061d077899 */ /* 0x000fe200080006ff */
[----:B------:R-:W-:Y:S01]  /*1a70*/  ISETP.NE.AND P2, PT, R0, RZ, P3 ;  /* 0x000000ff0000720c */ /* 0x000fe20001f45270 */
[----:B------:R-:W-:Y:S01]  /*1a80*/  UISETP.NE.AND UP1, UPT, UR22, URZ, UPT ;  /* 0x000000ff1600728c */ /* 0x000fe2000bf25270 */
[----:B------:R-:W-:Y:S01]  /*1a90*/  PLOP3.LUT P1, PT, P1, PT, PT, 0x8, 0x80 ;  /* 0x000000000080781c */ /* 0x000fe20000f2e170 */
[----:B------:R-:W-:Y:S01]  /*1aa0*/  USHF.L.U32 UR46, UR29, 0x5, URZ ;  /* 0x000000051d2e7899 */ /* 0x000fe200080006ff */
[----:B------:R-:W-:Y:S01]  /*1ab0*/  CS2R R10, SRZ ;  /* 0x00000000000a7805 */ /* 0x000fe2000001ff00 */
[----:B------:R-:W-:Y:S01]  /*1ac0*/  IMAD.MOV.U32 R9, RZ, RZ, RZ ;  /* 0x000000ffff097224 */ /* 0x000fe200078e00ff */
[----:B------:R-:W4:Y:S01]  /*1ad0*/  LDCU UR39, c[0x0][0x370] ;  /* 0x00006e00ff2777ac */ /* 0x000f220008000800 */
[----:B------:R-:W-:Y:S01]  /*1ae0*/  IMAD.MOV.U32 R8, RZ, RZ, 0x1 ;  /* 0x00000001ff087424 */ /* 0x000fe200078e00ff */
[----:B------:R-:W-:-:S02]  /*1af0*/  USEL UR21, UR43, 0x2, UP1 ;  /* 0x000000022b157887 */ /* 0x000fc40008800000 */
[----:B--2---:R-:W-:Y:S02]  /*1b00*/  UIADD3 UR5, UPT, UPT, UR6, 0x1f, URZ ;  /* 0x0000001f06057890 */ /* 0x004fe4000fffe0ff */
[----:B------:R-:W-:Y:S02]  /*1b10*/  UIADD3 UR47, UPT, UPT, UR6, 0x3e, URZ ;  /* 0x0000003e062f7890 */ /* 0x000fe4000fffe0ff */
[----:B------:R-:W-:Y:S01]  /*1b20*/  USHF.R.S32.HI UR4, URZ, 0x1f, UR5 ;  /* 0x0000001fff047899 */ /* 0x000fe20008011405 */
[----:B------:R-:W2:Y:S03]  /*1b30*/  LDCU.64 UR26, c[0x0][0x348] ;  /* 0x00006900ff1a77ac */ /* 0x000ea60008000a00 */
[----:B------:R-:W-:Y:S02]  /*1b40*/  ULEA.HI UR4, UR4, UR5, URZ, 0x5 ;  /* 0x0000000504047291 */ /* 0x000fe4000f8f28ff */
[----:B---3--:R-:W-:-:S02]  /*1b50*/  ULEA UR13, UR8, UR13, 0x18 ;  /* 0x0000000d080d7291 */ /* 0x008fc4000f8ec0ff */
[----:B------:R-:W-:Y:S02]  /*1b60*/  USHF.R.S32.HI UR41, URZ, 0x5, UR4 ;  /* 0x00000005ff297899 */ /* 0x000fe40008011404 */
[----:B------:R-:W-:Y:S02]  /*1b70*/  UIADD3 UR4, UPT, UPT, UR6, -0x1, URZ ;  /* 0xffffffff06047890 */ /* 0x000fe4000fffe0ff */
[----:B------:R-:W-:Y:S02]  /*1b80*/  UISETP.LT.U32.AND UP0, UPT, UR41, 0x10, UPT ;  /* 0x000000102900788c */ /* 0x000fe4000bf01070 */
[----:B------:R-:W-:Y:S02]  /*1b90*/  UISETP.GE.U32.AND UP2, UPT, UR4, -0x3f, UPT ;  /* 0xffffffc10400788c */ /* 0x000fe4000bf46070 */
[----:B------:R-:W-:Y:S02]  /*1ba0*/  USEL UR40, UR41, 0x10, UP0 ;  /* 0x0000001029287887 */ /* 0x000fe40008000000 */
[----:B------:R-:W-:-:S02]  /*1bb0*/  ULOP3.LUT UR5, UR7, 0x40, URZ, 0xc0, !UPT ;  /* 0x0000004007057892 */ /* 0x000fc4000f8ec0ff */
[----:B------:R-:W-:Y:S02]  /*1bc0*/  UIADD3 UR4, UPT, UPT, UR40, -0x1, URZ ;  /* 0xffffffff28047890 */ /* 0x000fe4000fffe0ff */
[----:B------:R-:W-:Y:S01]  /*1bd0*/  ULEA UR30, UR28, UR13, 0x2 ;  /* 0x0000000d1c1e7291 */ /* 0x000fe2000f8e10ff */
[----:B------:R-:W3:Y:S02]  /*1be0*/  LDCU UR38, c[0x0][0x374] ;  /* 0x00006e80ff2677ac */ /* 0x000ee40008000800 */
[----:B------:R-:W-:Y:S02]  /*1bf0*/  @UP2 UIADD3 UR4, UPT, UPT, UR40, URZ, URZ ;  /* 0x000000ff28042290 */ /* 0x000fe4000fffe0ff */
[----:B------:R-:W-:Y:S02]  /*1c00*/  ULOP3.LUT UR46, UR46, 0x20, URZ, 0xc0, !UPT ;  /* 0x000000202e2e7892 */ /* 0x000fe4000f8ec0ff */
[----:B------:R-:W-:Y:S02]  /*1c10*/  ULEA.HI UR45, UR28, UR5, URZ, 0x1b ;  /* 0x000000051c2d7291 */ /* 0x000fe4000f8fd8ff */
[----:B------:R-:W-:-:S02]  /*1c20*/  UIADD3 UR30, UPT, UPT, UR30, 0x6400, URZ ;  /* 0x000064001e1e7890 */ /* 0x000fc4000fffe0ff */
[----:B------:R-:W-:Y:S02]  /*1c30*/  UIADD3 UR44, UPT, UPT, UR41, -UR40, URZ ;  /* 0x80000028292c7290 */ /* 0x000fe4000fffe0ff */
[----:B------:R-:W-:Y:S02]  /*1c40*/  UIADD3 UR29, UPT, UPT, UR4, 0x1, URZ ;  /* 0x00000001041d7890 */ /* 0x000fe4000fffe0ff */
[----:B------:R-:W-:Y:S01]  /*1c50*/  UIADD3 UR43, UPT, UPT, -UR4, URZ, URZ ;  /* 0x000000ff042b7290 */ /* 0x000fe2000fffe1ff */
[----:B--2-4-:R-:W-:-:S11]  /*1c60*/  UMOV UR6, URZ ;  /* 0x000000ff00067c82 */ /* 0x014fd60008000000 */
.L_x_43:
[----:B------:R-:W2:Y:S02]  /*1c70*/  S2UR UR4, SR_CgaCtaId ;  /* 0x00000000000479c3 */ /* 0x000ea40000008800 */
[----:B--2---:R-:W-:-:S09]  /*1c80*/  UISETP.NE.AND UP0, UPT, UR4, URZ, UPT ;  /* 0x000000ff0400728c */ /* 0x004fd2000bf05270 */
[----:B-1----:R-:W-:Y:S05]  /*1c90*/  BRA.U UP0, `(.L_x_24) ;  /* 0x0000000100287547 */ /* 0x002fea000b800000 */
[----:B------:R-:W-:Y:S02]  /*1ca0*/  LEA R0, R9, UR13, 0x3 ;  /* 0x0000000d09007c11 */ /* 0x000fe4000f8e18ff */
[----:B------:R-:W-:-:S04]  /*1cb0*/  SHF.L.U32 R3, R8, 0x1f, RZ ;  /* 0x0000001f08037819 */ /* 0x000fc800000006ff */
[----:B------:R-:W2:Y:S02]  /*1cc0*/  SYNCS.PHASECHK.TRANS64.TRYWAIT P0, [R0+URZ+0x1b0], R3 ;  /* 0x0001b003000075a7 */ /* 0x000ea400080011ff */
[----:B--2---:R-:W-:Y:S05]  /*1cd0*/  @!P0 BRA `(.L_x_25) ;  /* 0x0000006400988947 */ /* 0x004fea0003800000 */
.L_x_146:
[----:B------:R4:W-:Y:S01]  /*1ce0*/  SYNCS.ARRIVE.TRANS64.A1T0 RZ, [R0+URZ+0x1a0], RZ ;  /* 0x0001a0ff00ff79a7 */ /* 0x0009e200081000ff */
[----:B------:R-:W-:-:S05]  /*1cf0*/  VIADD R9, R9, 0x1 ;  /* 0x0000000109097836 */ /* 0x000fca0000000000 */
[----:B------:R-:W-:-:S04]  /*1d00*/  ISETP.NE.AND P0, PT, R9, 0x2, PT ;  /* 0x000000020900780c */ /* 0x000fc80003f05270 */
[----:B--2---:R-:W-:Y:S02]  /*1d10*/  SEL R3, RZ, 0x1, P0 ;  /* 0x00000001ff037807 */ /* 0x004fe40000000000 */
[----:B------:R-:W-:Y:S02]  /*1d20*/  SEL R9, R9, RZ, P0 ;  /* 0x000000ff09097207 */ /* 0x000fe40000000000 */
[----:B------:R-:W-:-:S07]  /*1d30*/  LOP3.LUT R8, R8, R3, RZ, 0x3c, !PT ;  /* 0x0000000308087212 */ /* 0x000fce00078e3cff */
.L_x_24:
[----:B------:R-:W-:Y:S01]  /*1d40*/  ULEA UR4, UR6, UR13, 0x3 ;  /* 0x0000000d06047291 */ /* 0x000fe2000f8e18ff */
[----:B----4-:R-:W-:Y:S01]  /*1d50*/  SHF.L.U32 R0, R12, 0x1f, RZ ;  /* 0x0000001f0c007819 */ /* 0x010fe200000006ff */
[----:B------:R-:W-:Y:S02]  /*1d60*/  UISETP.GE.U32.AND UP0, UPT, UR47, 0x3f, UPT ;  /* 0x0000003f2f00788c */ /* 0x000fe4000bf06070 */
[----:B------:R-:W-:Y:S01]  /*1d70*/  ULEA UR11, UR25, UR46, 0x6 ;  /* 0x0000002e190b7291 */ /* 0x000fe2000f8e30ff */
[----:B------:R-:W-:-:S04]  /*1d80*/  UMOV UR7, URZ ;  /* 0x000000ff00077c82 */ /* 0x000fc80008000000 */
[----:B------:R2:W4:Y:S01]  /*1d90*/  SYNCS.PHASECHK.TRANS64.TRYWAIT P0, [UR4+0x80], R0 ;  /* 0x00008000ff0075a7 */ /* 0x0005220008001104 */
[----:B------:R-:W-:-:S04]  /*1da0*/  ULEA.HI UR4, UR20, UR20, URZ, 0x1 ;  /* 0x0000001414047291 */ /* 0x000fc8000f8f08ff */
[----:B------:R-:W-:-:S04]  /*1db0*/  USHF.L.U32 UR4, UR4, 0x6, URZ ;  /* 0x0000000604047899 */ /* 0x000fc800080006ff */
[----:B------:R-:W-:-:S04]  /*1dc0*/  ULOP3.LUT UR35, UR4, 0xffffff80, URZ, 0xc0, !UPT ;  /* 0xffffff8004237892 */ /* 0x000fc8000f8ec0ff */
[----:B------:R-:W-:Y:S01]  /*1dd0*/  UIADD3 UR35, UPT, UPT, UR45, UR35, URZ ;  /* 0x000000232d237290 */ /* 0x000fe2000fffe0ff */
[----:B------:R-:W-:Y:S11]  /*1de0*/  BRA.U !UP0, `(.L_x_26) ;  /* 0x0000000108c87547 */ /* 0x000ff6000b800000 */
[----:B------:R-:W-:Y:S01]  /*1df0*/  UMOV UR16, UR43 ;  /* 0x0000002b00107c82 */ /* 0x000fe20008000000 */
[----:B------:R-:W-:Y:S01]  /*1e00*/  UMOV UR4, UR6 ;  /* 0x0000000600047c82 */ /* 0x000fe20008000000 */
[----:B------:R-:W-:-:S05]  /*1e10*/  UMOV UR34, URZ ;  /* 0x000000ff00227c82 */ /* 0x000fca0008000000 */
.L_x_32:
[----:B------:R-:W-:Y:S01]  /*1e20*/  ULEA UR33, UR4, UR13, 0x3 ;  /* 0x0000000d04217291 */ /* 0x000fe2000f8e18ff */
[----:B------:R-:W-:Y:S01]  /*1e30*/  @P3 MOV R2, 0x6000 ;  /* 0x0000600000023802 */ /* 0x000fe20000000f00 */
[----:B-12-4-:R-:W-:Y:S10]  /*1e40*/  @P0 BRA `(.L_x_27) ;  /* 0x00000000000c0947 */ /* 0x016ff40003800000 */
[----:B------:R-:W-:-:S04]  /*1e50*/  SHF.L.U32 R3, R12, 0x1f, RZ ;  /* 0x0000001f0c037819 */ /* 0x000fc800000006ff */
[----:B------:R-:W4:Y:S02]  /*1e60*/  SYNCS.PHASECHK.TRANS64.TRYWAIT P0, [UR33+0x80], R3 ;  /* 0x00008003ff0075a7 */ /* 0x000f240008001121 */
[----:B----4-:R-:W-:Y:S05]  /*1e70*/  @!P0 BRA `(.L_x_28) ;  /* 0x0000006400448947 */ /* 0x010fea0003800000 */
.L_x_27:
[----:B------:R4:W-:Y:S01]  /*1e80*/  @P3 SYNCS.ARRIVE.TRANS64 RZ, [UR33], R2 ;  /* 0x00000002ffff39a7 */ /* 0x0009e20008000021 */
[----:B------:R-:W-:Y:S02]  /*1e90*/  ULOP3.LUT UR5, UR21, 0x2, URZ, 0xfc, !UPT ;  /* 0x0000000215057892 */ /* 0x000fe4000f8efcff */
[----:B------:R-:W-:Y:S02]  /*1ea0*/  UIADD3 UR16, UPT, UPT, UR16, 0x1, URZ ;  /* 0x0000000110107890 */ /* 0x000fe4000fffe0ff */
[----:B------:R-:W-:Y:S02]  /*1eb0*/  UISETP.NE.AND UP0, UPT, UR5, 0x2, UPT ;  /* 0x000000020500788c */ /* 0x000fe4000bf05270 */
[----:B------:R-:W-:-:S07]  /*1ec0*/  UISETP.NE.AND UP2, UPT, UR16, 0x1, UPT ;  /* 0x000000011000788c */ /* 0x000fce000bf45270 */
[----:B------:R-:W-:Y:S05]  /*1ed0*/  BRA.U UP0, `(.L_x_29) ;  /* 0x0000000100047547 */ /* 0x000fea000b800000 */
[----:B-1-3--:R-:W-:Y:S05]  /*1ee0*/  BPT.TRAP 0x1 ;  /* 0x000000040000795c */ /* 0x00afea0000300000 */
.L_x_29:
[----:B------:R-:W-:Y:S04]  /*1ef0*/  BSSY.RECONVERGENT B0, `(.L_x_30) ;  /* 0x0000003000007945 */ /* 0x000fe80003800200 */
[----:B------:R-:W-:Y:S05]  /*1f00*/  @!P2 BRA `(.L_x_31) ;  /* 0x000000000004a947 */ /* 0x000fea0003800000 */
[----:B-1-3--:R-:W-:Y:S05]  /*1f10*/  BPT.TRAP 0x1 ;  /* 0x000000040000795c */ /* 0x00afea0000300000 */
.L_x_31:
[----:B-1-3--:R-:W-:Y:S05]  /*1f20*/  BSYNC.RECONVERGENT B0 ;  /* 0x0000000000007941 */ /* 0x00afea0003800200 */
.L_x_30:
[----:B------:R-:W-:Y:S02]  /*1f30*/  UIADD3 UR5, UPT, UPT, UR4, 0x1, URZ ;  /* 0x0000000104057890 */ /* 0x000fe4000fffe0ff */
[----:B------:R-:W-:Y:S02]  /*1f40*/  ULEA UR32, UR4, UR28, 0xb ;  /* 0x0000001c04207291 */ /* 0x000fe4000f8e58ff */
[----:B------:R-:W-:Y:S02]  /*1f50*/  UISETP.NE.AND UP0, UPT, UR5, 0x10, UPT ;  /* 0x000000100500788c */ /* 0x000fe4000bf05270 */
[----:B------:R-:W-:Y:S02]  /*1f60*/  UIADD3 UR14, UP1, UPT, UR26, 0x80, URZ ;  /* 0x000000801a0e7890 */ /* 0x000fe4000ff3e0ff */
[----:B------:R-:W-:Y:S02]  /*1f70*/  USEL UR7, URZ, 0x1, UP0 ;  /* 0x00000001ff077887 */ /* 0x000fe40008000000 */
[----:B------:R-:W-:-:S02]  /*1f80*/  USEL UR6, UR5, URZ, UP0 ;  /* 0x000000ff05067287 */ /* 0x000fc40008000000 */
[----:B------:R-:W-:Y:S02]  /*1f90*/  ULEA UR8, UR4, UR13, 0xc ;  /* 0x0000000d04087291 */ /* 0x000fe4000f8e60ff */
[----:B------:R-:W-:Y:S01]  /*1fa0*/  ULEA UR5, UR6, UR13, 0x3 ;  /* 0x0000000d06057291 */ /* 0x000fe2000f8e18ff */
[----:B------:R-:W-:Y:S01]  /*1fb0*/  LOP3.LUT R12, R12, UR7, RZ, 0x3c, !PT ;  /* 0x000000070c0c7c12 */ /* 0x000fe2000f8e3cff */
[----:B------:R-:W-:Y:S02]  /*1fc0*/  ULEA UR32, UR32, UR13, 0x2 ;  /* 0x0000000d20207291 */ /* 0x000fe4000f8e10ff */
[----:B------:R-:W-:Y:S01]  /*1fd0*/  UIADD3 UR4, UP0, UPT, UR26, 0x180, URZ ;  /* 0x000001801a047890 */ /* 0x000fe2000ff1e0ff */
[----:B--2---:R-:W-:Y:S01]  /*1fe0*/  SHF.L.U32 R0, R12, 0x1f, RZ ;  /* 0x0000001f0c007819 */ /* 0x004fe200000006ff */
[----:B------:R-:W-:Y:S02]  /*1ff0*/  ULOP3.LUT UR33, UR33, 0xfefffff8, URZ, 0xc0, !UPT ;  /* 0xfefffff821217892 */ /* 0x000fe4000f8ec0ff */
[----:B------:R-:W-:Y:S01]  /*2000*/  UIADD3.X UR15, UPT, UPT, URZ, UR27, URZ, UP1, !UPT ;  /* 0x0000001bff0f7290 */ /* 0x000fe20008ffe4ff */
[----:B------:R1:W2:Y:S01]  /*2010*/  SYNCS.PHASECHK.TRANS64.TRYWAIT P0, [UR5+0x80], R0 ;  /* 0x00008000ff0075a7 */ /* 0x0002a20008001105 */
[----:B------:R-:W-:-:S02]  /*2020*/  UIADD3 UR32, UPT, UPT, UR32, 0x6400, URZ ;  /* 0x0000640020207890 */ /* 0x000fc4000fffe0ff */
[----:B------:R-:W-:Y:S02]  /*2030*/  UPRMT UR7, URZ, 0x5410, UR24 ;  /* 0x00005410ff077896 */ /* 0x000fe40008000018 */
[----:B------:R-:W-:Y:S02]  /*2040*/  UIADD3 UR8, UPT, UPT, UR8, 0x26400, URZ ;  /* 0x0002640008087890 */ /* 0x000fe4000fffe0ff */
[----:B------:R-:W-:Y:S01]  /*2050*/  UIADD3.X UR5, UPT, UPT, URZ, UR27, URZ, UP0, !UPT ;  /* 0x0000001bff057290 */ /* 0x000fe200087fe4ff */
[----:B------:R-:W-:Y:S01]  /*2060*/  UMOV UR18, 0x0 ;  /* 0x0000000000127882 */ /* 0x000fe20000000000 */
[----:B------:R-:W-:Y:S01]  /*2070*/  UMOV UR19, 0x10000000 ;  /* 0x1000000000137882 */ /* 0x000fe20000000000 */
[----:B------:R-:W-:Y:S01]  /*2080*/  UMOV UR10, UR34 ;  /* 0x00000022000a7c82 */ /* 0x000fe20008000000 */
[----:B------:R-:W-:Y:S01]  /*2090*/  UMOV UR12, UR36 ;  /* 0x00000024000c7c82 */ /* 0x000fe20008000000 */
[----:B------:R-:W-:Y:S01]  /*20a0*/  UMOV UR9, UR33 ;  /* 0x0000002100097c82 */ /* 0x000fe20008000000 */
[----:B------:R3:W-:Y:S03]  /*20b0*/  UTMALDG.3D.MULTICAST.2CTA [UR32], [UR14], UR7, desc[UR18] ;  /* 0x000012200e0073b4 */ /* 0x0007e60008211807 */
[----:B------:R4:W-:Y:S01]  /*20c0*/  UTMALDG.3D.2CTA [UR8], [UR4], desc[UR18] ;  /* 0x00001208040075b4 */ /* 0x0009e20008211000 */
[----:B---3--:R-:W-:Y:S01]  /*20d0*/  UIADD3 UR34, UPT, UPT, UR34, 0x20, URZ ;  /* 0x0000002022227890 */ /* 0x008fe2000fffe0ff */
[----:B------:R-:W-:Y:S01]  /*20e0*/  UMOV UR7, UR29 ;  /* 0x0000001d00077c82 */ /* 0x000fe20008000000 */
[----:B----4-:R-:W-:Y:S01]  /*20f0*/  UMOV UR4, UR6 ;  /* 0x0000000600047c82 */ /* 0x010fe20008000000 */
[----:B------:R-:W-:Y:S09]  /*2100*/  BRA.U UP2, `(.L_x_32) ;  /* 0xfffffffd02447547 */ /* 0x000ff2000b83ffff */
.L_x_26:
[----:B------:R-:W-:Y:S01]  /*2110*/  ULEA UR4, UR6, UR13, 0x3 ;  /* 0x0000000d06047291 */ /* 0x000fe2000f8e18ff */
[----:B-12---:R-:W-:Y:S01]  /*2120*/  SHF.L.U32 R0, R12, 0x1f, RZ ;  /* 0x0000001f0c007819 */ /* 0x006fe200000006ff */
[----:B------:R-:W-:Y:S01]  /*2130*/  @!P1 SYNCS.ARRIVE.TRANS64.A1T0 RZ, [UR13+0x138], RZ ;  /* 0x000138ffffff99a7 */ /* 0x000fe2000810000d */
[----:B------:R-:W-:-:S06]  /*2140*/  UISETP.GT.AND UP0, UPT, UR41, UR40, UPT ;  /* 0x000000282900728c */ /* 0x000fcc000bf04270 */
[----:B----4-:R1:W2:Y:S03]  /*2150*/  SYNCS.PHASECHK.TRANS64.TRYWAIT P0, [UR4+0x80], R0 ;  /* 0x00008000ff0075a7 */ /* 0x0102a60008001104 */
[----:B------:R-:W-:Y:S05]  /*2160*/  BRA.U !UP0, `(.L_x_33) ;  /* 0x0000000108c07547 */ /* 0x000fea000b800000 */
[----:B------:R-:W-:Y:S01]  /*2170*/  UIADD3 UR25, UPT, UPT, UR44, UR7, URZ ;  /* 0x000000072c197290 */ /* 0x000fe2000fffe0ff */
[----:B------:R-:W-:-:S11]  /*2180*/  UMOV UR4, UR6 ;  /* 0x0000000600047c82 */ /* 0x000fd60008000000 */
.L_x_39:
[----:B------:R-:W-:Y:S01]  /*2190*/  ULEA UR17, UR4, UR13, 0x3 ;  /* 0x0000000d04117291 */ /* 0x000fe2000f8e18ff */
[----:B--2---:R-:W-:Y:S01]  /*21a0*/  @P3 MOV R2, 0x6000 ;  /* 0x0000600000023802 */ /* 0x004fe20000000f00 */
[----:B-12---:R-:W-:Y:S10]  /*21b0*/  @P0 BRA `(.L_x_34) ;  /* 0x00000000000c0947 */ /* 0x006ff40003800000 */
[----:B------:R-:W-:-:S04]  /*21c0*/  SHF.L.U32 R3, R12, 0x1f, RZ ;  /* 0x0000001f0c037819 */ /* 0x000fc800000006ff */
[----:B------:R-:W2:Y:S02]  /*21d0*/  SYNCS.PHASECHK.TRANS64.TRYWAIT P0, [UR17+0x80], R3 ;  /* 0x00008003ff0075a7 */ /* 0x000ea40008001111 */
[----:B--2---:R-:W-:Y:S05]  /*21e0*/  @!P0 BRA `(.L_x_35) ;  /* 0x0000006000808947 */ /* 0x004fea0003800000 */
.L_x_34:
[----:B------:R2:W-:Y:S01]  /*21f0*/  @P3 SYNCS.ARRIVE.TRANS64 RZ, [UR17], R2 ;  /* 0x00000002ffff39a7 */ /* 0x0005e20008000011 */
[----:B------:R-:W-:-:S04]  /*2200*/  ULOP3.LUT UR5, UR21, 0x2, URZ, 0xfc, !UPT ;  /* 0x0000000215057892 */ /* 0x000fc8000f8efcff */
[----:B------:R-:W-:-:S09]  /*2210*/  UISETP.NE.AND UP0, UPT, UR5, 0x2, UPT ;  /* 0x000000020500788c */ /* 0x000fd2000bf05270 */
[----:B------:R-:W-:Y:S05]  /*2220*/  BRA.U UP0, `(.L_x_36) ;  /* 0x0000000100047547 */ /* 0x000fea000b800000 */
[----:B---3--:R-:W-:Y:S05]  /*2230*/  BPT.TRAP 0x1 ;  /* 0x000000040000795c */ /* 0x008fea0000300000 */
.L_x_36:
[----:B------:R-:W-:Y:S04]  /*2240*/  BSSY.RECONVERGENT B0, `(.L_x_37) ;  /* 0x0000003000007945 */ /* 0x000fe80003800200 */
[----:B------:R-:W-:Y:S05]  /*2250*/  @!P2 BRA `(.L_x_38) ;  /* 0x000000000004a947 */ /* 0x000fea0003800000 */
[----:B---3--:R-:W-:Y:S05]  /*2260*/  BPT.TRAP 0x1 ;  /* 0x000000040000795c */ /* 0x008fea0000300000 */
.L_x_38:
[----:B---3--:R-:W-:Y:S05]  /*2270*/  BSYNC.RECONVERGENT B0 ;  /* 0x0000000000007941 */ /* 0x008fea0003800200 */
.L_x_37:
[----:B------:R-:W-:Y:S02]  /*2280*/  UIADD3 UR5, UPT, UPT, UR4, 0x1, URZ ;  /* 0x0000000104057890 */ /* 0x000fe4000fffe0ff */
[----:B------:R-:W-:Y:S02]  /*2290*/  UIADD3 UR14, UP1, UPT, UR26, 0x80, URZ ;  /* 0x000000801a0e7890 */ /* 0x000fe4000ff3e0ff */
[----:B------:R-:W-:Y:S02]  /*22a0*/  UISETP.NE.AND UP0, UPT, UR5, 0x10, UPT ;  /* 0x000000100500788c */ /* 0x000fe4000bf05270 */
[----:B------:R-:W-:Y:S02]  /*22b0*/  ULEA UR16, UR4, UR30, 0xd ;  /* 0x0000001e04107291 */ /* 0x000fe4000f8e68ff */
[----:B------:R-:W-:Y:S02]  /*22c0*/  USEL UR8, URZ, 0x1, UP0 ;  /* 0x00000001ff087887 */ /* 0x000fe40008000000 */
[----:B------:R-:W-:-:S02]  /*22d0*/  USEL UR6, UR5, URZ, UP0 ;  /* 0x000000ff05067287 */ /* 0x000fc40008000000 */
[----:B------:R-:W-:Y:S02]  /*22e0*/  UIADD3 UR22, UP0, UPT, UR26, 0x180, URZ ;  /* 0x000001801a167890 */ /* 0x000fe4000ff1e0ff */
[----:B------:R-:W-:Y:S01]  /*22f0*/  LOP3.LUT R12, R12, UR8, RZ, 0x3c, !PT ;  /* 0x000000080c0c7c12 */ /* 0x000fe2000f8e3cff */
[----:B------:R-:W-:Y:S02]  /*2300*/  ULEA UR8, UR4, UR13, 0xc ;  /* 0x0000000d04087291 */ /* 0x000fe4000f8e60ff */
[----:B------:R-:W-:Y:S01]  /*2310*/  ULEA UR5, UR6, UR13, 0x3 ;  /* 0x0000000d06057291 */ /* 0x000fe2000f8e18ff */
[----:B-1----:R-:W-:Y:S01]  /*2320*/  SHF.L.U32 R0, R12, 0x1f, RZ ;  /* 0x0000001f0c007819 */ /* 0x002fe200000006ff */
[----:B------:R-:W-:Y:S02]  /*2330*/  USHF.L.U32 UR18, UR7, 0x5, URZ ;  /* 0x0000000507127899 */ /* 0x000fe400080006ff */
[----:B------:R-:W-:Y:S02]  /*2340*/  ULOP3.LUT UR17, UR17, 0xfefffff8, URZ, 0xc0, !UPT ;  /* 0xfefffff811117892 */ /* 0x000fe4000f8ec0ff */
[----:B------:R-:W-:-:S02]  /*2350*/  UIADD3.X UR15, UPT, UPT, URZ, UR27, URZ, UP1, !UPT ;  /* 0x0000001bff0f7290 */ /* 0x000fc40008ffe4ff */
[----:B------:R-:W-:Y:S01]  /*2360*/  UPRMT UR4, URZ, 0x5410, UR24 ;  /* 0x00005410ff047896 */ /* 0x000fe20008000018 */
[----:B------:R4:W1:Y:S01]  /*2370*/  SYNCS.PHASECHK.TRANS64.TRYWAIT P0, [UR5+0x80], R0 ;  /* 0x00008000ff0075a7 */ /* 0x0008620008001105 */
[----:B------:R-:W-:Y:S02]  /*2380*/  UIADD3 UR8, UPT, UPT, UR8, 0x26400, URZ ;  /* 0x0002640008087890 */ /* 0x000fe4000fffe0ff */
[----:B------:R-:W-:Y:S01]  /*2390*/  UIADD3.X UR23, UPT, UPT, URZ, UR27, URZ, UP0, !UPT ;  /* 0x0000001bff177290 */ /* 0x000fe200087fe4ff */
[----:B------:R-:W-:Y:S01]  /*23a0*/  UMOV UR32, 0x0 ;  /* 0x0000000000207882 */ /* 0x000fe20000000000 */
[----:B------:R-:W-:Y:S01]  /*23b0*/  UMOV UR33, 0x10000000 ;  /* 0x1000000000217882 */ /* 0x000fe20000000000 */
[----:B------:R-:W-:Y:S01]  /*23c0*/  UMOV UR19, UR35 ;  /* 0x0000002300137c82 */ /* 0x000fe20008000000 */
[----:B------:R-:W-:Y:S01]  /*23d0*/  UMOV UR20, UR36 ;  /* 0x0000002400147c82 */ /* 0x000fe20008000000 */
[----:B------:R-:W-:Y:S01]  /*23e0*/  UMOV UR12, UR36 ;  /* 0x00000024000c7c82 */ /* 0x000fe20008000000 */
[----:B------:R-:W-:Y:S01]  /*23f0*/  UMOV UR9, UR17 ;  /* 0x0000001100097c82 */ /* 0x000fe20008000000 */
[----:B------:R-:W-:Y:S01]  /*2400*/  UMOV UR10, UR18 ;  /* 0x00000012000a7c82 */ /* 0x000fe20008000000 */
[----:B------:R3:W-:Y:S01]  /*2410*/  UTMALDG.3D.MULTICAST.2CTA [UR16], [UR14], UR4, desc[UR32] ;  /* 0x000020100e0073b4 */ /* 0x0007e20008211804 */
[----:B------:R-:W-:-:S04]  /*2420*/  UIADD3 UR7, UPT, UPT, UR7, 0x1, URZ ;  /* 0x0000000107077890 */ /* 0x000fc8000fffe0ff */
[----:B------:R-:W-:Y:S01]  /*2430*/  UISETP.NE.AND UP0, UPT, UR7, UR25, UPT ;  /* 0x000000190700728c */ /* 0x000fe2000bf05270 */
[----:B------:R4:W-:Y:S01]  /*2440*/  UTMALDG.3D.2CTA [UR8], [UR22], desc[UR32] ;  /* 0x00002008160075b4 */ /* 0x0009e20008211000 */
[----:B---3--:R-:W-:-:S07]  /*2450*/  UMOV UR4, UR6 ;  /* 0x0000000600047c82 */ /* 0x008fce0008000000 */
[----:B----4-:R-:W-:Y:S05]  /*2460*/  BRA.U UP0, `(.L_x_39) ;  /* 0xfffffffd00487547 */ /* 0x010fea000b83ffff */
.L_x_33:
[C---:B------:R-:W-:Y:S01]  /*2470*/  LEA R3, R11.reuse, UR13, 0x3 ;  /* 0x0000000d0b037c11 */ /* 0x040fe2000f8e18ff */
[----:B------:R-:W-:Y:S01]  /*2480*/  NOP ;  /* 0x0000000000007918 */ /* 0x000fe20000000000 */
[----:B-1----:R-:W-:Y:S02]  /*2490*/  SHF.L.U32 R0, R10, 0x1f, RZ ;  /* 0x0000001f0a007819 */ /* 0x002fe400000006ff */
[----:B------:R-:W-:Y:S02]  /*24a0*/  LEA R5, R11, UR13, 0x4 ;  /* 0x0000000d0b057c11 */ /* 0x000fe4000f8e20ff */
[----:B--2---:R-:W1:Y:S02]  /*24b0*/  SYNCS.PHASECHK.TRANS64.TRYWAIT P0, [R3+URZ+0x140], R0 ;  /* 0x00014000030075a7 */ /* 0x004e6400080011ff */
[----:B-1----:R-:W-:Y:S05]  /*24c0*/  @!P0 BRA `(.L_x_40) ;  /* 0x0000005c00e08947 */ /* 0x002fea0003800000 */
.L_x_149:
[----:B------:R-:W2:Y:S01]  /*24d0*/  LDS.128 R4, [R5+0x1d0] ;  /* 0x0001d00005047984 */ /* 0x000ea20000000c00 */
[----:B------:R-:W-:Y:S01]  /*24e0*/  UISETP.GE.AND UP0, UPT, UR42, 0x1, UPT ;  /* 0x000000012a00788c */ /* 0x000fe2000bf06270 */
[----:B------:R-:W-:Y:S01]  /*24f0*/  @!PT LDS RZ, [RZ] ;  /* 0x00000000fffff984 */ /* 0x000fe20000000800 */
[----:B------:R-:W-:Y:S01]  /*2500*/  @!PT LDS RZ, [RZ] ;  /* 0x00000000fffff984 */ /* 0x000fe20000000800 */
[----:B------:R-:W-:Y:S01]  /*2510*/  @!PT LDS RZ, [RZ] ;  /* 0x00000000fffff984 */ /* 0x000fe20000000800 */
[----:B------:R-:W-:Y:S01]  /*2520*/  @!PT LDS RZ, [RZ] ;  /* 0x00000000fffff984 */ /* 0x000fe20000000800 */
[----:B------:R4:W-:Y:S06]  /*2530*/  MEMBAR.ALL.CTA ;  /* 0x0000000000007992 */ /* 0x0009ec0000008000 */
[----:B----4-:R-:W4:Y:S01]  /*2540*/  FENCE.VIEW.ASYNC.S ;  /* 0x00000000000073c6 */ /* 0x010f220000000000 */
[----:B--2---:R-:W-:-:S13]  /*2550*/  LOP3.LUT P0, RZ, R6, 0x1, RZ, 0xc0, !PT ;  /* 0x0000000106ff7812 */ /* 0x004fda000780c0ff */
[----:B----4-:R-:W-:Y:S01]  /*2560*/  VOTEU.ANY UP1, P0 ;  /* 0x0000000000ff7886 */ /* 0x010fe20000020100 */
[----:B------:R-:W-:-:S13]  /*2570*/  PLOP3.LUT P0, PT, PT, PT, UP1, 0x80, 0x8 ;  /* 0x000000000008781c */ /* 0x000fda0003f0f018 */
[----:B-1----:R-:W-:Y:S02]  /*2580*/  @P0 LOP3.LUT R0, R5, 0xffff, RZ, 0xc0, !PT ;  /* 0x0000ffff05000812 */ /* 0x002fe400078ec0ff */
[----:B------:R-:W-:Y:S02]  /*2590*/  @P0 MOV R2, R4 ;  /* 0x0000000400020202 */ /* 0x000fe40000000f00 */
[----:B------:R-:W-:Y:S01]  /*25a0*/  @P0 R2UR UR5, R0 ;  /* 0x00000000000502ca */ /* 0x000fe200000e0000 */
[----:B------:R-:W-:Y:S01]  /*25b0*/  VIADD R0, R3, 0x150 ;  /* 0x0000015003007836 */ /* 0x000fe20000000000 */
[----:B------:R-:W-:Y:S02]  /*25c0*/  @P0 SHF.R.U32.HI R4, RZ, 0x10, R5 ;  /* 0x00000010ff040819 */ /* 0x000fe40000011605 */
[----:B------:R-:W-:Y:S02]  /*25d0*/  @P0 R2UR UR7, R2 ;  /* 0x00000000020702ca */ /* 0x000fe400000e0000 */
[----:B------:R-:W-:-:S02]  /*25e0*/  PRMT R0, RZ, 0x654, R0 ;  /* 0x00000654ff007816 */ /* 0x000fc40000000000 */
[----:B------:R-:W-:Y:S02]  /*25f0*/  @P0 R2UR UR4, R4 ;  /* 0x00000000040402ca */ /* 0x000fe400000e0000 */
[----:B------:R1:W-:Y:S03]  /*2600*/  SYNCS.ARRIVE.TRANS64.RED.A1T0 RZ, [R0+URZ], RZ ;  /* 0x000000ff00ff79a7 */ /* 0x0003e600081004ff */
[----:B------:R-:W-:-:S04]  /*2610*/  @UP1 UMOV UR31, UR5 ;  /* 0x00000005001f1c82 */ /* 0x000fc80008000000 */
[----:B------:R-:W-:-:S04]  /*2620*/  @UP1 UMOV UR37, UR7 ;  /* 0x0000000700251c82 */ /* 0x000fc80008000000 */
[----:B------:R-:W-:Y:S01]  /*2630*/  @UP1 UMOV UR36, UR4 ;  /* 0x0000000400241c82 */ /* 0x000fe20008000000 */
[----:B------:R-:W-:Y:S05]  /*2640*/  BRA.U !UP0, `(.L_x_41) ;  /* 0x0000000108d47547 */ /* 0x000fea000b800000 */
[----:B------:R-:W3:Y:S01]  /*2650*/  LDCU.128 UR16, c[0x0][0xb10] ;  /* 0x00016200ff1077ac */ /* 0x000ee20008000c00 */
[----:B------:R-:W2:Y:S01]  /*2660*/  LDCU UR12, c[0x0][0xb20] ;  /* 0x00016400ff0c77ac */ /* 0x000ea20008000800 */
[----:B------:R-:W4:Y:S01]  /*2670*/  LDCU UR20, c[0x0][0xb0c] ;  /* 0x00016180ff1477ac */ /* 0x000f220008000800 */
[----:B------:R-:W1:Y:S01]  /*2680*/  LDCU.64 UR8, c[0x0][0xb28] ;  /* 0x00016500ff0877ac */ /* 0x000e620008000a00 */
[----:B------:R-:W-:Y:S02]  /*2690*/  UISETP.NE.AND UP3, UPT, UR42, 0x1, UPT ;  /* 0x000000012a00788c */ /* 0x000fe4000bf65270 */
[----:B---3--:R-:W-:Y:S02]  /*26a0*/  UIMAD.WIDE.U32 UR10, UR38, UR19, URZ ;  /* 0x00000013260a72a5 */ /* 0x008fe4000f8e00ff */
[----:B------:R-:W-:Y:S02]  /*26b0*/  UIMAD.WIDE.U32 UR4, UR39, UR16, URZ ;  /* 0x00000010270472a5 */ /* 0x000fe4000f8e00ff */
[----:B------:R-:W-:-:S02]  /*26c0*/  UISETP.NE.AND UP0, UPT, UR18, 0x1, UPT ;  /* 0x000000011200788c */ /* 0x000fc4000bf05270 */
[----:B------:R-:W-:Y:S01]  /*26d0*/  UIMAD.WIDE.U32 UR22, UR31, UR19, URZ ;  /* 0x000000131f1672a5 */ /* 0x000fe2000f8e00ff */
[----:B------:R-:W-:Y:S02]  /*26e0*/  UMOV UR10, UR11 ;  /* 0x0000000b000a7c82 */ /* 0x000fe40008000000 */
[----:B------:R-:W-:Y:S01]  /*26f0*/  UMOV UR4, UR5 ;  /* 0x0000000500047c82 */ /* 0x000fe20008000000 */
[----:B--2---:R-:W-:Y:S02]  /*2700*/  USHF.R.U32.HI UR10, URZ, UR12, UR10 ;  /* 0x0000000cff0a7299 */ /* 0x004fe4000801160a */
[----:B----4-:R-:W-:Y:S02]  /*2710*/  UISETP.NE.AND UP2, UPT, UR20, 0x1, UPT ;  /* 0x000000011400788c */ /* 0x010fe4000bf45270 */
[----:B------:R-:W-:Y:S02]  /*2720*/  USHF.R.U32.HI UR4, URZ, UR17, UR4 ;  /* 0x00000011ff047299 */ /* 0x000fe40008011604 */
[----:B------:R-:W-:-:S02]  /*2730*/  USEL UR5, UR38, UR10, !UP0 ;  /* 0x0000000a26057287 */ /* 0x000fc4000c000000 */
[----:B------:R-:W-:Y:S02]  /*2740*/  USEL UR7, UR39, UR4, !UP2 ;  /* 0x0000000427077287 */ /* 0x000fe4000d000000 */
[----:B-1----:R-:W-:Y:S01]  /*2750*/  UIMAD.WIDE.U32 UR10, UR5, UR8, URZ ;  /* 0x00000008050a72a5 */ /* 0x002fe2000f8e00ff */
[----:B------:R-:W-:Y:S01]  /*2760*/  UMOV UR4, UR23 ;  /* 0x0000001700047c82 */ /* 0x000fe20008000000 */
[----:B------:R-:W-:Y:S02]  /*2770*/  UIMAD.WIDE.U32 UR14, UR37, UR16, URZ ;  /* 0x00000010250e72a5 */ /* 0x000fe4000f8e00ff */
[----:B------:R-:W-:-:S03]  /*2780*/  UIMAD.WIDE.U32 UR22, UR7, UR8, URZ ;  /* 0x00000008071672a5 */ /* 0x000fc6000f8e00ff */
[----:B------:R-:W-:Y:S01]  /*2790*/  UMOV UR10, UR11 ;  /* 0x0000000b000a7c82 */ /* 0x000fe20008000000 */
[----:B------:R-:W-:Y:S02]  /*27a0*/  USHF.R.U32.HI UR4, URZ, UR12, UR4 ;  /* 0x0000000cff047299 */ /* 0x000fe40008011604 */
[----:B------:R-:W-:Y:S01]  /*27b0*/  @UP3 USHF.R.U32.HI UR5, URZ, UR9, UR10 ;  /* 0x00000009ff053299 */ /* 0x000fe2000801160a */
[----:B------:R-:W-:Y:S01]  /*27c0*/  UMOV UR14, UR15 ;  /* 0x0000000f000e7c82 */ /* 0x000fe20008000000 */
[----:B------:R-:W-:Y:S01]  /*27d0*/  UMOV UR22, UR23 ;  /* 0x0000001700167c82 */ /* 0x000fe20008000000 */
[----:B------:R-:W-:Y:S02]  /*27e0*/  USHF.R.U32.HI UR17, URZ, UR17, UR14 ;  /* 0x00000011ff117299 */ /* 0x000fe4000801160e */
[----:B------:R-:W-:Y:S02]  /*27f0*/  USEL UR4, UR31, UR4, !UP0 ;  /* 0x000000041f047287 */ /* 0x000fe4000c000000 */
[----:B------:R-:W-:-:S02]  /*2800*/  @UP3 USHF.R.U32.HI UR7, URZ, UR9, UR22 ;  /* 0x00000009ff073299 */ /* 0x000fc40008011616 */
[----:B------:R-:W-:Y:S02]  /*2810*/  UIMAD UR10, UR42, UR5, URZ ;  /* 0x000000052a0a72a4 */ /* 0x000fe4000f8e02ff */
[----:B------:R-:W-:Y:S02]  /*2820*/  USEL UR5, UR37, UR17, !UP2 ;  /* 0x0000001125057287 */ /* 0x000fe4000d000000 */
[----:B------:R-:W-:Y:S02]  /*2830*/  UIMAD UR12, UR42, UR7, URZ ;  /* 0x000000072a0c72a4 */ /* 0x000fe4000f8e02ff */
[----:B------:R-:W-:Y:S02]  /*2840*/  UISETP.GE.AND UP0, UPT, UR4, UR10, UPT ;  /* 0x0000000a0400728c */ /* 0x000fe4000bf06270 */
[----:B------:R-:W-:Y:S02]  /*2850*/  UIMAD.WIDE.U32 UR10, UR4, UR8, URZ ;  /* 0x00000008040a72a5 */ /* 0x000fe4000f8e00ff */
[----:B------:R-:W-:-:S02]  /*2860*/  UISETP.GE.OR UP0, UPT, UR5, UR12, UP0 ;  /* 0x0000000c0500728c */ /* 0x000fc40008706670 */
        /* <DEDUP_REMOVED lines=19> */
.L_x_41:
[----:B------:R-:W2:Y:S02]  /*29a0*/  LDCU UR4, c[0x0][0xb30] ;  /* 0x00016600ff0477ac */ /* 0x000ea40008000800 */
[----:B--2---:R-:W-:-:S09]  /*29b0*/  UISETP.NE.AND UP0, UPT, UR4, 0x1, UPT ;  /* 0x000000010400788c */ /* 0x004fd2000bf05270 */
[----:B------:R-:W-:Y:S05]  /*29c0*/  BRA.U UP0, `(.L_x_42) ;  /* 0x0000000100447547 */ /* 0x000fea000b800000 */
[----:B------:R-:W2:Y:S01]  /*29d0*/  LDCU.128 UR16, c[0x0][0xb10] ;  /* 0x00016200ff1077ac */ /* 0x000ea20008000c00 */
[----:B------:R-:W4:Y:S01]  /*29e0*/  LDCU UR10, c[0x0][0xb0c] ;  /* 0x00016180ff0a77ac */ /* 0x000f220008000800 */
[----:B------:R-:W1:Y:S01]  /*29f0*/  LDCU UR7, c[0x0][0xb20] ;  /* 0x00016400ff0777ac */ /* 0x000e620008000800 */
[----:B--2---:R-:W-:Y:S02]  /*2a00*/  UIMAD.WIDE.U32 UR8, UR37, UR16, URZ ;  /* 0x00000010250872a5 */ /* 0x004fe4000f8e00ff */
[----:B------:R-:W-:Y:S02]  /*2a10*/  UIMAD.WIDE.U32 UR4, UR31, UR19, URZ ;  /* 0x000000131f0472a5 */ /* 0x000fe4000f8e00ff */
[----:B----4-:R-:W-:Y:S02]  /*2a20*/  UISETP.NE.AND UP2, UPT, UR10, 0x1, UPT ;  /* 0x000000010a00788c */ /* 0x010fe4000bf45270 */
[----:B------:R-:W-:Y:S01]  /*2a30*/  UISETP.NE.AND UP0, UPT, UR18, 0x1, UPT ;  /* 0x000000011200788c */ /* 0x000fe2000bf05270 */
[----:B------:R-:W-:-:S02]  /*2a40*/  UMOV UR8, UR9 ;  /* 0x0000000900087c82 */ /* 0x000fc40008000000 */
[----:B------:R-:W-:Y:S01]  /*2a50*/  UMOV UR4, UR5 ;  /* 0x0000000500047c82 */ /* 0x000fe20008000000 */
[----:B------:R-:W-:Y:S02]  /*2a60*/  USHF.R.U32.HI UR17, URZ, UR17, UR8 ;  /* 0x00000011ff117299 */ /* 0x000fe40008011608 */
[----:B-1----:R-:W-:Y:S02]  /*2a70*/  USHF.R.U32.HI UR4, URZ, UR7, UR4 ;  /* 0x00000007ff047299 */ /* 0x002fe40008011604 */
[----:B------:R-:W-:Y:S02]  /*2a80*/  USEL UR5, UR37, UR17, !UP2 ;  /* 0x0000001125057287 */ /* 0x000fe4000d000000 */
[----:B------:R-:W-:-:S04]  /*2a90*/  USEL UR4, UR31, UR4, !UP0 ;  /* 0x000000041f047287 */ /* 0x000fc8000c000000 */
[----:B------:R-:W-:Y:S02]  /*2aa0*/  UIADD3 UR7, UPT, UPT, UR5, -UR4, URZ ;  /* 0x8000000405077290 */ /* 0x000fe4000fffe0ff */
[----:B------:R-:W-:Y:S02]  /*2ab0*/  UIADD3 UR4, UPT, UPT, -UR5, UR4, URZ ;  /* 0x0000000405047290 */ /* 0x000fe4000fffe1ff */
[----:B------:R-:W-:Y:S02]  /*2ac0*/  UIMAD UR31, UR7, UR18, UR31 ;  /* 0x00000012071f72a4 */ /* 0x000fe4000f8e021f */
[----:B------:R-:W-:-:S12]  /*2ad0*/  UIMAD UR37, UR4, UR10, UR37 ;  /* 0x0000000a042572a4 */ /* 0x000fd8000f8e0225 */
.L_x_42:
[----:B------:R-:W-:Y:S01]  /*2ae0*/  VIADD R11, R11, 0x1 ;  /* 0x000000010b0b7836 */ /* 0x000fe20000000000 */
[----:B------:R-:W-:Y:S01]  /*2af0*/  R2UR UR4, R69 ;  /* 0x00000000450472ca */ /* 0x000fe200000e0000 */
[----:B------:R-:W-:Y:S01]  /*2b00*/  UIADD3 UR25, UPT, UPT, UR31, UR63, URZ ;  /* 0x0000003f1f197290 */ /* 0x000fe2000fffe0ff */
[----:B------:R-:W-:Y:S02]  /*2b10*/  PLOP3.LUT P1, PT, PT, PT, PT, 0x80, 0x8 ;  /* 0x000000000008781c */ /* 0x000fe40003f2f070 */
[----:B------:R-:W-:-:S04]  /*2b20*/  ISETP.NE.AND P0, PT, R11, 0x2, PT ;  /* 0x000000020b00780c */ /* 0x000fc80003f05270 */
[----:B------:R-:W-:Y:S02]  /*2b30*/  SEL R3, RZ, 0x1, P0 ;  /* 0x00000001ff037807 */ /* 0x000fe40000000000 */
[----:B------:R-:W-:Y:S02]  /*2b40*/  SEL R11, R11, RZ, P0 ;  /* 0x000000ff0b0b7207 */ /* 0x000fe40000000000 */
[----:B------:R-:W-:Y:S01]  /*2b50*/  LOP3.LUT R10, R10, R3, RZ, 0x3c, !PT ;  /* 0x000000030a0a7212 */ /* 0x000fe200078e3cff */
[----:B------:R-:W-:Y:S01]  /*2b60*/  UIADD3 UR20, UPT, UPT, UR37, UR4, URZ ;  /* 0x0000000425147290 */ /* 0x000fe2000fffe0ff */
[----:B------:R-:W-:Y:S11]  /*2b70*/  BRA.U UP1, `(.L_x_43) ;  /* 0xfffffff1013c7547 */ /* 0x000ff6000b83ffff */
[----:B------:R-:W-:Y:S01]  /*2b80*/  UIADD3 UR13, UPT, UPT, UR13, 0x80, URZ ;  /* 0x000000800d0d7890 */ /* 0x000fe2000fffe0ff */
[----:B------:R-:W-:-:S03]  /*2b90*/  SHF.L.U32 R3, R12, 0x1f, RZ ;  /* 0x0000001f0c037819 */ /* 0x000fc600000006ff */
[----:B------:R-:W-:-:S09]  /*2ba0*/  ULEA UR4, UR6, UR13, 0x3 ;  /* 0x0000000d06047291 */ /* 0x000fd2000f8e18ff */
[----:B------:R-:W2:Y:S02]  /*2bb0*/  SYNCS.PHASECHK.TRANS64.TRYWAIT P0, [UR4], R3 ;  /* 0x00000003ff0075a7 */ /* 0x000ea40008001104 */
[----:B--2---:R-:W-:Y:S05]  /*2bc0*/  @!P0 BRA `(.L_x_44) ;  /* 0x0000005800348947 */ /* 0x004fea0003800000 */
.L_x_151:
[----:B------:R-:W-:-:S04]  /*2bd0*/  UIADD3 UR4, UPT, UPT, UR6, 0x1, URZ ;  /* 0x0000000106047890 */ /* 0x000fc8000fffe0ff */
[----:B------:R-:W-:-:S04]  /*2be0*/  UISETP.NE.AND UP0, UPT, UR4, 0x10, UPT ;  /* 0x000000100400788c */ /* 0x000fc8000bf05270 */
[----:B------:R-:W-:Y:S02]  /*2bf0*/  USEL UR6, URZ, 0x1, UP0 ;  /* 0x00000001ff067887 */ /* 0x000fe40008000000 */
[----:B------:R-:W-:-:S04]  /*2c00*/  USEL UR4, UR4, URZ, UP0 ;  /* 0x000000ff04047287 */ /* 0x000fc80008000000 */
[----:B------:R-:W-:Y:S01]  /*2c10*/  ULEA UR5, UR4, UR13, 0x3 ;  /* 0x0000000d04057291 */ /* 0x000fe2000f8e18ff */
[----:B------:R-:W-:-:S04]  /*2c20*/  LOP3.LUT R2, R12, UR6, RZ, 0x3c, !PT ;  /* 0x000000060c027c12 */ /* 0x000fc8000f8e3cff */
[----:B-1----:R-:W-:-:S04]  /*2c30*/  SHF.L.U32 R3, R2, 0x1f, RZ ;  /* 0x0000001f02037819 */ /* 0x002fc800000006ff */
[----:B------:R-:W1:Y:S02]  /*2c40*/  SYNCS.PHASECHK.TRANS64.TRYWAIT P0, [UR5], R3 ;  /* 0x00000003ff0075a7 */ /* 0x000e640008001105 */
[----:B-1----:R-:W-:Y:S05]  /*2c50*/  @!P0 BRA `(.L_x_45) ;  /* 0x0000005800288947 */ /* 0x002fea0003800000 */
.L_x_153:
        /* <DEDUP_REMOVED lines=9> */
.L_x_155:
        /* <DEDUP_REMOVED lines=9> */
.L_x_157:
        /* <DEDUP_REMOVED lines=9> */
.L_x_159:
        /* <DEDUP_REMOVED lines=9> */
.L_x_161:
        /* <DEDUP_REMOVED lines=9> */
.L_x_163:
        /* <DEDUP_REMOVED lines=9> */
.L_x_165:
        /* <DEDUP_REMOVED lines=9> */
.L_x_167:
        /* <DEDUP_REMOVED lines=9> */
.L_x_169:
        /* <DEDUP_REMOVED lines=9> */
.L_x_171:
        /* <DEDUP_REMOVED lines=9> */
.L_x_173:
        /* <DEDUP_REMOVED lines=9> */
.L_x_175:
        /* <DEDUP_REMOVED lines=9> */
.L_x_177:
        /* <DEDUP_REMOVED lines=9> */
.L_x_179:
[----:B------:R-:W-:-:S04]  /*33b0*/  UIADD3 UR4, UPT, UPT, UR4, 0x1, URZ ;  /* 0x0000000104047890 */ /* 0x000fc8000fffe0ff */
[----:B------:R-:W-:-:S04]  /*33c0*/  UISETP.NE.AND UP0, UPT, UR4, 0x10, UPT ;  /* 0x000000100400788c */ /* 0x000fc8000bf05270 */
[----:B------:R-:W-:Y:S02]  /*33d0*/  USEL UR5, URZ, 0x1, UP0 ;  /* 0x00000001ff057887 */ /* 0x000fe40008000000 */
[----:B------:R-:W-:-:S04]  /*33e0*/  USEL UR4, UR4, URZ, UP0 ;  /* 0x000000ff04047287 */ /* 0x000fc80008000000 */
[----:B------:R-:W-:Y:S01]  /*33f0*/  ULEA UR4, UR4, UR13, 0x3 ;  /* 0x0000000d04047291 */ /* 0x000fe2000f8e18ff */
[----:B-1----:R-:W-:-:S04]  /*3400*/  LOP3.LUT R3, R2, UR5, RZ, 0x3c, !PT ;  /* 0x0000000502037c12 */ /* 0x002fc8000f8e3cff */
[----:B------:R-:W-:Y:S01]  /*3410*/  SHF.L.U32 R3, R3, 0x1f, RZ ;  /* 0x0000001f03037819 */ /* 0x000fe200000006ff */
[----:B------:R-:W-:-:S07]  /*3420*/  IMAD.U32 R0, RZ, RZ, UR4 ;  /* 0x00000004ff007e24 */ /* 0x000fce000f8e00ff */
.L_x_59:
[----:B-1----:R1:W2:Y:S02]  /*3430*/  SYNCS.PHASECHK.TRANS64.TRYWAIT P0, [R0+URZ], R3 ;  /* 0x00000003000075a7 */ /* 0x0022a400080011ff */
[----:B--2---:R-:W-:Y:S05]  /*3440*/  @!P0 NANOSLEEP.SYNCS 0x989680 ;  /* 0x009896800000895d */ /* 0x004fea0003900000 */
[----:B------:R-:W2:Y:S02]  /*3450*/  @!P0 SYNCS.PHASECHK.TRANS64 P0, [R0+URZ], R3 ;  /* 0x00000003000085a7 */ /* 0x000ea400080010ff */
[----:B--23--:R-:W-:Y:S05]  /*3460*/  @P0 EXIT ;  /* 0x000000000000094d */ /* 0x00cfea0003800000 */
[----:B------:R-:W-:Y:S05]  /*3470*/  BRA `(.L_x_59) ;  /* 0xfffffffc00ec7947 */ /* 0x000fea000383ffff */
.L_x_23:
[----:B------:R-:W2:Y:S02]  /*3480*/  S2UR UR4, SR_CgaCtaId ;  /* 0x00000000000479c3 */ /* 0x000ea40000008800 */
[----:B--2---:R-:W-:-:S04]  /*3490*/  UISETP.NE.AND UP0, UPT, UR4, URZ, UPT ;  /* 0x000000ff0400728c */ /* 0x004fc8000bf05270 */
[----:B------:R-:W-:-:S09]  /*34a0*/  UISETP.NE.OR UP0, UPT, UR22, 0x1, UP0 ;  /* 0x000000011600788c */ /* 0x000fd20008705670 */
[----:B------:R-:W-:Y:S05]  /*34b0*/  BRA.U UP0, `(.L_x_60) ;  /* 0x00000005004c7547 */ /* 0x000fea000b800000 */
[----:B------:R-:W2:Y:S01]  /*34c0*/  S2UR UR5, SR_CgaCtaId ;  /* 0x00000000000579c3 */ /* 0x000ea20000008800 */
[----:B------:R-:W-:Y:S01]  /*34d0*/  UMOV UR4, 0x400 ;  /* 0x0000040000047882 */ /* 0x000fe20000000000 */
[----:B------:R-:W-:Y:S01]  /*34e0*/  ISETP.GE.U32.AND P2, PT, R0, 0x8, PT ;  /* 0x000000080000780c */ /* 0x000fe20003f46070 */
[----:B------:R-:W-:Y:S01]  /*34f0*/  IMAD.MOV.U32 R12, RZ, RZ, 0x1 ;  /* 0x00000001ff0c7424 */ /* 0x000fe200078e00ff */
[----:B------:R-:W-:Y:S02]  /*3500*/  CS2R R10, SRZ ;  /* 0x00000000000a7805 */ /* 0x000fe4000001ff00 */
[----:B------:R-:W-:Y:S01]  /*3510*/  CS2R R8, SRZ ;  /* 0x0000000000087805 */ /* 0x000fe2000001ff00 */
[----:B--2---:R-:W-:-:S03]  /*3520*/  ULEA UR6, UR5, UR4, 0x18 ;  /* 0x0000000405067291 */ /* 0x004fc6000f8ec0ff */
[----:B------:R-:W-:-:S09]  /*3530*/  UMOV UR5, URZ ;  /* 0x000000ff00057c82 */ /* 0x000fd20008000000 */
.L_x_64:
[----:B------:R-:W-:Y:S02]  /*3540*/  LEA R2, R8, UR6, 0x3 ;  /* 0x0000000608027c11 */ /* 0x000fe4000f8e18ff */
[----:B------:R-:W-:-:S03]  /*3550*/  SHF.L.U32 R5, R9, 0x1f, RZ ;  /* 0x0000001f09057819 */ /* 0x000fc600000006ff */
[----:B------:R-:W-:Y:S01]  /*3560*/  VIADD R4, R2, 0x1b0 ;  /* 0x000001b002047836 */ /* 0x000fe20000000000 */
[----:B------:R-:W2:Y:S02]  /*3570*/  SYNCS.PHASECHK.TRANS64.TRYWAIT P0, [R2+URZ+0x1a0], R5 ;  /* 0x0001a005020075a7 */ /* 0x000ea400080011ff */
[----:B--2---:R-:W-:Y:S05]  /*3580*/  @!P0 BRA `(.L_x_61) ;  /* 0x00000054002c8947 */ /* 0x004fea0003800000 */
.L_x_180:
[----:B------:R-:W-:Y:S01]  /*3590*/  ULEA UR4, UR5, UR6, 0x3 ;  /* 0x0000000605047291 */ /* 0x000fe2000f8e18ff */
[----:B------:R-:W-:Y:S02]  /*35a0*/  PRMT R4, RZ, 0x654, R4 ;  /* 0x00000654ff047816 */ /* 0x000fe40000000004 */
[----:B--2---:R-:W-:Y:S01]  /*35b0*/  SHF.L.U32 R5, R12, 0x1f, RZ ;  /* 0x0000001f0c057819 */ /* 0x004fe200000006ff */
[----:B------:R-:W-:Y:S01]  /*35c0*/  UIADD3 UR7, UPT, UPT, UR4, 0x140, URZ ;  /* 0x0000014004077890 */ /* 0x000fe2000fffe0ff */
[----:B------:R2:W-:Y:S05]  /*35d0*/  SYNCS.ARRIVE.TRANS64.RED.A1T0 RZ, [R4+URZ], RZ ;  /* 0x000000ff04ff79a7 */ /* 0x0005ea00081004ff */
[----:B------:R-:W-:Y:S01]  /*35e0*/  IMAD.U32 R7, RZ, RZ, UR7 ;  /* 0x00000007ff077e24 */ /* 0x000fe2000f8e00ff */
[----:B------:R-:W3:Y:S04]  /*35f0*/  SYNCS.PHASECHK.TRANS64.TRYWAIT P0, [UR4+0x150], R5 ;  /* 0x00015005ff0075a7 */ /* 0x000ee80008001104 */
[----:B------:R-:W-:Y:S01]  /*3600*/  PRMT R6, R0, 0x654, R7 ;  /* 0x0000065400067816 */ /* 0x000fe20000000007 */
[----:B--2---:R-:W-:Y:S01]  /*3610*/  @!P2 IMAD.MOV.U32 R4, RZ, RZ, 0x10 ;  /* 0x00000010ff04a424 */ /* 0x004fe200078e00ff */
[----:B---3--:R-:W-:Y:S06]  /*3620*/  @!P0 BRA `(.L_x_62) ;  /* 0x0000005400188947 */ /* 0x008fec0003800000 */
.L_x_182:
[----:B------:R-:W-:Y:S01]  /*3630*/  ULEA UR8, UR5, UR6, 0x4 ;  /* 0x0000000605087291 */ /* 0x000fe2000f8e20ff */
[----:B------:R-:W-:Y:S01]  /*3640*/  SEL R3, R6, R3, !P2 ;  /* 0x0000000306037207 */ /* 0x000fe20005000000 */
[----:B------:R-:W-:Y:S01]  /*3650*/  UIADD3 UR9, UPT, UPT, UR4, 0x140, URZ ;  /* 0x0000014004097890 */ /* 0x000fe2000fffe0ff */
[----:B--2---:R-:W-:Y:S01]  /*3660*/  LEA R2, R11, UR6, 0x3 ;  /* 0x000000060b027c11 */ /* 0x004fe2000f8e18ff */
[----:B------:R-:W-:Y:S01]  /*3670*/  UIADD3 UR8, UPT, UPT, UR8, 0x1d0, URZ ;  /* 0x000001d008087890 */ /* 0x000fe2000fffe0ff */
[----:B------:R-:W-:Y:S01]  /*3680*/  SHF.L.U32 R5, R10, 0x1f, RZ ;  /* 0x0000001f0a057819 */ /* 0x000fe200000006ff */
[----:B------:R2:W-:Y:S01]  /*3690*/  @!P2 SYNCS.ARRIVE.TRANS64.RED RZ, [R3+URZ], R4 ;  /* 0x0000000403ffa9a7 */ /* 0x0005e200080004ff */
[----:B------:R-:W-:Y:S01]  /*36a0*/  UIADD3 UR4, UPT, UPT, UR5, 0x1, URZ ;  /* 0x0000000105047890 */ /* 0x000fe2000fffe0ff */
[----:B------:R-:W-:-:S03]  /*36b0*/  VIADD R8, R8, 0x1 ;  /* 0x0000000108087836 */ /* 0x000fc60000000000 */
[----:B------:R-:W-:Y:S02]  /*36c0*/  UISETP.NE.AND UP0, UPT, UR4, 0x2, UPT ;  /* 0x000000020400788c */ /* 0x000fe4000bf05270 */
[----:B------:R-:W-:Y:S06]  /*36d0*/  UGETNEXTWORKID.BROADCAST [UR8], [UR9] ;  /* 0x00000000080073ca */ /* 0x000fec0008000100 */
[----:B------:R-:W-:Y:S01]  /*36e0*/  USEL UR7, URZ, 0x1, UP0 ;  /* 0x00000001ff077887 */ /* 0x000fe20008000000 */
[----:B------:R-:W-:Y:S01]  /*36f0*/  ISETP.NE.AND P0, PT, R8, 0x2, PT ;  /* 0x000000020800780c */ /* 0x000fe20003f05270 */
[----:B------:R-:W-:Y:S01]  /*3700*/  USEL UR5, UR4, URZ, UP0 ;  /* 0x000000ff04057287 */ /* 0x000fe20008000000 */
[----:B------:R-:W3:Y:S03]  /*3710*/  SYNCS.PHASECHK.TRANS64.TRYWAIT P1, [R2+URZ+0x140], R5 ;  /* 0x00014005020075a7 */ /* 0x000ee600080211ff */
[----:B------:R-:W-:Y:S01]  /*3720*/  LOP3.LUT R12, R12, UR7, RZ, 0x3c, !PT ;  /* 0x000000070c0c7c12 */ /* 0x000fe2000f8e3cff */
[----:B--23--:R-:W-:Y:S07]  /*3730*/  @!P1 BRA `(.L_x_63) ;  /* 0x0000005000ec9947 */ /* 0x00cfee0003800000 */
.L_x_183:
[C---:B------:R-:W-:Y:S01]  /*3740*/  LEA R4, R11.reuse, UR6, 0x4 ;  /* 0x000000060b047c11 */ /* 0x040fe2000f8e20ff */
[----:B--2---:R-:W-:Y:S01]  /*3750*/  VIADD R2, R2, 0x150 ;  /* 0x0000015002027836 */ /* 0x004fe20000000000 */
[----:B------:R-:W-:Y:S01]  /*3760*/  SEL R8, R8, RZ, P0 ;  /* 0x000000ff08087207 */ /* 0x000fe20000000000 */
[----:B------:R-:W-:-:S03]  /*3770*/  VIADD R11, R11, 0x1 ;  /* 0x000000010b0b7836 */ /* 0x000fc60000000000 */
[----:B------:R-:W2:Y:S01]  /*3780*/  LDS.128 R4, [R4+0x1d0] ;  /* 0x0001d00004047984 */ /* 0x000ea20000000c00 */
[----:B------:R-:W-:Y:S02]  /*3790*/  PRMT R2, RZ, 0x654, R2 ;  /* 0x00000654ff027816 */ /* 0x000fe40000000002 */
[C---:B------:R-:W-:Y:S01]  /*37a0*/  ISETP.NE.AND P1, PT, R11.reuse, 0x2, PT ;  /* 0x000000020b00780c */ /* 0x040fe20003f25270 */
[----:B------:R-:W-:Y:S01]  /*37b0*/  @!PT LDS RZ, [RZ] ;  /* 0x00000000fffff984 */ /* 0x000fe20000000800 */
[----:B------:R-:W-:Y:S01]  /*37c0*/  @!PT LDS RZ, [RZ] ;  /* 0x00000000fffff984 */ /* 0x000fe20000000800 */
[----:B------:R-:W-:Y:S01]  /*37d0*/  @!PT LDS RZ, [RZ] ;  /* 0x00000000fffff984 */ /* 0x000fe20000000800 */
[----:B------:R-:W-:Y:S01]  /*37e0*/  @!PT LDS RZ, [RZ] ;  /* 0x00000000fffff984 */ /* 0x000fe20000000800 */
[----:B------:R3:W-:Y:S06]  /*37f0*/  MEMBAR.ALL.CTA ;  /* 0x0000000000007992 */ /* 0x0007ec0000008000 */
[----:B---3--:R-:W3:Y:S01]  /*3800*/  FENCE.VIEW.ASYNC.S ;  /* 0x00000000000073c6 */ /* 0x008ee20000000000 */
[----:B------:R-:W-:Y:S01]  /*3810*/  SEL R11, R11, RZ, P1 ;  /* 0x000000ff0b0b7207 */ /* 0x000fe20000800000 */
[----:B---3--:R3:W-:Y:S01]  /*3820*/  SYNCS.ARRIVE.TRANS64.RED.A1T0 RZ, [R2+URZ], RZ ;  /* 0x000000ff02ff79a7 */ /* 0x0087e200081004ff */
[----:B--2---:R-:W-:-:S02]  /*3830*/  LOP3.LUT P3, RZ, R6, 0x1, RZ, 0xc0, !PT ;  /* 0x0000000106ff7812 */ /* 0x004fc4000786c0ff */
[----:B------:R-:W-:-:S04]  /*3840*/  SEL R5, RZ, 0x1, P1 ;  /* 0x00000001ff057807 */ /* 0x000fc80000800000 */
[----:B------:R-:W-:Y:S02]  /*3850*/  LOP3.LUT R10, R10, R5, RZ, 0x3c, !PT ;  /* 0x000000050a0a7212 */ /* 0x000fe400078e3cff */
[----:B---3--:R-:W-:-:S04]  /*3860*/  SEL R2, RZ, 0x1, P0 ;  /* 0x00000001ff027807 */ /* 0x008fc80000000000 */
[----:B------:R-:W-:Y:S01]  /*3870*/  LOP3.LUT R9, R9, R2, RZ, 0x3c, !PT ;  /* 0x0000000209097212 */ /* 0x000fe200078e3cff */
[----:B------:R-:W-:Y:S06]  /*3880*/  @P3 BRA `(.L_x_64) ;  /* 0xfffffffc002c3947 */ /* 0x000fec000383ffff */
[----:B------:R-:W-:Y:S01]  /*3890*/  ULEA UR4, UR5, UR6, 0x3 ;  /* 0x0000000605047291 */ /* 0x000fe2000f8e18ff */
[----:B------:R-:W-:-:S08]  /*38a0*/  SHF.L.U32 R3, R12, 0x1f, RZ ;  /* 0x0000001f0c037819 */ /* 0x000fd000000006ff */
[----:B------:R-:W2:Y:S02]  /*38b0*/  SYNCS.PHASECHK.TRANS64 P0, [UR4+0x150], R3 ;  /* 0x00015003ff0075a7 */ /* 0x000ea40008001004 */
[----:B--2---:R-:W-:Y:S05]  /*38c0*/  @P0 BRA `(.L_x_65) ;  /* 0x0000000000080947 */ /* 0x004fea0003800000 */
[----:B------:R-:W2:Y:S02]  /*38d0*/  SYNCS.PHASECHK.TRANS64.TRYWAIT P0, [UR4+0x150], R3 ;  /* 0x00015003ff0075a7 */ /* 0x000ea40008001104 */
[----:B--2---:R-:W-:Y:S05]  /*38e0*/  @!P0 BRA `(.L_x_66) ;  /* 0x0000005000948947 */ /* 0x004fea0003800000 */
.L_x_65:
[----:B------:R-:W-:-:S04]  /*38f0*/  UIADD3 UR7, UPT, UPT, UR5, 0x1, URZ ;  /* 0x0000000105077890 */ /* 0x000fc8000fffe0ff */
[----:B------:R-:W-:-:S04]  /*3900*/  UISETP.NE.AND UP0, UPT, UR7, 0x2, UPT ;  /* 0x000000020700788c */ /* 0x000fc8000bf05270 */
[----:B------:R-:W-:Y:S02]  /*3910*/  USEL UR8, URZ, 0x1, UP0 ;  /* 0x00000001ff087887 */ /* 0x000fe40008000000 */
[----:B------:R-:W-:-:S04]  /*3920*/  USEL UR7, UR7, URZ, UP0 ;  /* 0x000000ff07077287 */ /* 0x000fc80008000000 */
[----:B------:R-:W-:Y:S01]  /*3930*/  ULEA UR7, UR7, UR6, 0x3 ;  /* 0x0000000607077291 */ /* 0x000fe2000f8e18ff */
[----:B--2---:R-:W-:-:S04]  /*3940*/  LOP3.LUT R3, R12, UR8, RZ, 0x3c, !PT ;  /* 0x000000080c037c12 */ /* 0x004fc8000f8e3cff */
[----:B------:R-:W-:-:S04]  /*3950*/  SHF.L.U32 R0, R3, 0x1f, RZ ;  /* 0x0000001f03007819 */ /* 0x000fc800000006ff */
[----:B------:R-:W2:Y:S02]  /*3960*/  SYNCS.PHASECHK.TRANS64 P0, [UR7+0x150], R0 ;  /* 0x00015000ff0075a7 */ /* 0x000ea40008001007 */
[----:B-12---:R-:W-:Y:S05]  /*3970*/  @P0 EXIT ;  /* 0x000000000000094d */ /* 0x006fea0003800000 */
[----:B------:R-:W-:Y:S02]  /*3980*/  SHF.L.U32 R3, R3, 0x1f, RZ ;  /* 0x0000001f03037819 */ /* 0x000fe400000006ff */
[----:B------:R-:W-:-:S07]  /*3990*/  MOV R0, UR7 ;  /* 0x0000000700007c02 */ /* 0x000fce0008000f00 */
.L_x_67:
[----:B-1----:R1:W2:Y:S02]  /*39a0*/  SYNCS.PHASECHK.TRANS64.TRYWAIT P0, [R0+URZ+0x150], R3 ;  /* 0x00015003000075a7 */ /* 0x0022a400080011ff */
[----:B--2---:R-:W-:Y:S05]  /*39b0*/  @!P0 NANOSLEEP.SYNCS 0x989680 ;  /* 0x009896800000895d */ /* 0x004fea0003900000 */
[----:B------:R-:W2:Y:S02]  /*39c0*/  @!P0 SYNCS.PHASECHK.TRANS64 P0, [R0+URZ+0x150], R3 ;  /* 0x00015003000085a7 */ /* 0x000ea400080010ff */
[----:B--2---:R-:W-:Y:S05]  /*39d0*/  @P0 EXIT ;  /* 0x000000000000094d */ /* 0x004fea0003800000 */
[----:B------:R-:W-:Y:S05]  /*39e0*/  BRA `(.L_x_67) ;  /* 0xfffffffc00ec7947 */ /* 0x000fea000383ffff */
.L_x_60:
[----:B------:R-:W-:Y:S05]  /*39f0*/  BRA.U UP5, `(.L_x_68) ;  /* 0x0000001105dc7547 */ /* 0x000fea000b800000 */
[----:B------:R-:W2:Y:S01]  /*3a00*/  S2UR UR7, SR_CgaCtaId ;  /* 0x00000000000779c3 */ /* 0x000ea20000008800 */
[----:B------:R-:W-:Y:S01]  /*3a10*/  UMOV UR4, 0x40 ;  /* 0x0000004000047882 */ /* 0x000fe20000000000 */
[----:B------:R-:W-:Y:S01]  /*3a20*/  NOP ;  /* 0x0000000000007918 */ /* 0x000fe20000000000 */
[----:B------:R-:W-:Y:S01]  /*3a30*/  UMOV UR6, 0x400 ;  /* 0x0000040000067882 */ /* 0x000fe20000000000 */
[----:B--2---:R-:W-:Y:S02]  /*3a40*/  ULEA UR5, UR7, UR4, 0x18 ;  /* 0x0000000407057291 */ /* 0x004fe4000f8ec0ff */
[----:B------:R-:W-:-:S07]  /*3a50*/  ULEA UR6, UR7, UR6, 0x18 ;  /* 0x0000000607067291 */ /* 0x000fce000f8ec0ff */
[----:B------:R-:W2:Y:S02]  /*3a60*/  LDS.U8 R0, [UR5+0x1c] ;  /* 0x00001c05ff007984 */ /* 0x000ea40008000000 */
[----:B--2---:R-:W-:-:S13]  /*3a70*/  ISETP.NE.AND P0, PT, R0, RZ, PT ;  /* 0x000000ff0000720c */ /* 0x004fda0003f05270 */
[----:B------:R-:W-:Y:S05]  /*3a80*/  @P0 BRA `(.L_x_69) ;  /* 0x0000000400080947 */ /* 0x000fea0003800000 */
[----:B------:R-:W-:Y:S02]  /*3a90*/  UISETP.NE.U32.AND UP1, UPT, UR46, 0x1, UPT ;  /* 0x000000012e00788c */ /* 0x000fe4000bf25070 */
[----:B------:R-:W-:-:S07]  /*3aa0*/  UIADD3 UR7, UPT, UPT, UR5, 0x8, URZ ;  /* 0x0000000805077890 */ /* 0x000fce000fffe0ff */
[----:B------:R-:W-:Y:S05]  /*3ab0*/  BRA.U !UP1, `(.L_x_70) ;  /* 0x00000001099c7547 */ /* 0x000fea000b800000 */
[----:B------:R-:W-:Y:S01]  /*3ac0*/  ELECT P0, URZ, PT ;  /* 0x0000000000ff782f */ /* 0x000fe20003800000 */
[----:B------:R-:W-:-:S12]  /*3ad0*/  BSSY B0, `(.L_x_70) ;  /* 0x0000025000007945 */ /* 0x000fd80003800000 */
[----:B------:R-:W-:Y:S05]  /*3ae0*/  @!P0 BRA `(.L_x_71) ;  /* 0x00000000008c8947 */ /* 0x000fea0003800000 */
[----:B------:R-:W-:-:S05]  /*3af0*/  UMOV UR4, 0x10 ;  /* 0x0000001000047882 */ /* 0x000fca0000000000 */
[----:B------:R-:W-:Y:S04]  /*3b00*/  DEPBAR.LE SB2, 0x36 ;  /* 0x0000ad800000791a */ /* 0x000fe80000000000 */
[----:B------:R-:W2:Y:S02]  /*3b10*/  UTCATOMSWS.2CTA.FIND_AND_SET.ALIGN UP0, UR4, UR4 ;  /* 0x00000004000475e3 */ /* 0x000ea40008200800 */
[----:B--2---:R-:W-:Y:S01]  /*3b20*/  MOV R11, UR4 ;  /* 0x00000004000b7c02 */ /* 0x004fe20008000f00 */
[----:B------:R-:W-:Y:S06]  /*3b30*/  BRA.U UP0, `(.L_x_72) ;  /* 0x0000000100187547 */ /* 0x000fec000b800000 */
.L_x_73:
[----:B------:R-:W-:Y:S05]  /*3b40*/  NANOSLEEP 0x64 ;  /* 0x000000640000795d */ /* 0x000fea0003800000 */
[----:B------:R-:W-:-:S05]  /*3b50*/  UMOV UR4, 0x10 ;  /* 0x0000001000047882 */ /* 0x000fca0000000000 */
[----:B------:R-:W-:Y:S04]  /*3b60*/  DEPBAR.LE SB2, 0x36 ;  /* 0x0000ad800000791a */ /* 0x000fe80000000000 */
[----:B------:R-:W2:Y:S02]  /*3b70*/  UTCATOMSWS.2CTA.FIND_AND_SET.ALIGN UP0, UR4, UR4 ;  /* 0x00000004000475e3 */ /* 0x000ea40008200800 */
[----:B--2---:R-:W-:Y:S01]  /*3b80*/  MOV R11, UR4 ;  /* 0x00000004000b7c02 */ /* 0x004fe20008000f00 */
[----:B------:R-:W-:Y:S05]  /*3b90*/  BRA.U !UP0, `(.L_x_73) ;  /* 0xfffffffd08e87547 */ /* 0x000fea000b83ffff */
.L_x_72:
[----:B------:R-:W2:Y:S01]  /*3ba0*/  LDS R7, [UR5+0x10] ;  /* 0x00001005ff077984 */ /* 0x000ea20008000800 */
[----:B------:R-:W-:Y:S01]  /*3bb0*/  IMAD.U32 R5, RZ, RZ, UR6 ;  /* 0x00000006ff057e24 */ /* 0x000fe2000f8e00ff */
[----:B------:R-:W-:-:S03]  /*3bc0*/  MOV R4, UR45 ;  /* 0x0000002d00047c02 */ /* 0x000fc60008000f00 */
[----:B------:R-:W-:Y:S01]  /*3bd0*/  VIADD R5, R5, 0x1f0 ;  /* 0x000001f005057836 */ /* 0x000fe20000000000 */
[----:B--2---:R-:W-:-:S04]  /*3be0*/  SHF.L.U32 R7, R7, 0x1f, RZ ;  /* 0x0000001f07077819 */ /* 0x004fc800000006ff */
[----:B------:R-:W2:Y:S02]  /*3bf0*/  SYNCS.PHASECHK.TRANS64.TRYWAIT P0, [UR5+0x8], R7 ;  /* 0x00000807ff0075a7 */ /* 0x000ea40008001105 */
[----:B--2---:R-:W-:Y:S05]  /*3c00*/  @P0 BRA `(.L_x_74) ;  /* 0x0000000000080947 */ /* 0x004fea0003800000 */
[----:B------:R-:W2:Y:S02]  /*3c10*/  SYNCS.PHASECHK.TRANS64.TRYWAIT P0, [UR5+0x8], R7 ;  /* 0x00000807ff0075a7 */ /* 0x000ea40008001105 */
[----:B--2---:R-:W-:Y:S05]  /*3c20*/  @!P0 BRA `(.L_x_75) ;  /* 0x0000004c00dc8947 */ /* 0x004fea0003800000 */
.L_x_74:
[----:B--2---:R-:W-:Y:S01]  /*3c30*/  HFMA2 R0, -RZ, RZ, 0, 5.9604644775390625e-08 ;  /* 0x00000001ff007431 */ /* 0x004fe200000001ff */
[----:B------:R-:W-:Y:S01]  /*3c40*/  UPRMT UR4, UR45, 0x654, UR7 ;  /* 0x000006542d047896 */ /* 0x000fe20008000007 */
[----:B------:R-:W-:Y:S01]  /*3c50*/  IMAD.MOV.U32 R8, RZ, RZ, 0xffff ;  /* 0x0000ffffff087424 */ /* 0x000fe200078e00ff */
[----:B------:R-:W-:Y:S01]  /*3c60*/  PRMT R4, R4, 0x654, R5 ;  /* 0x0000065404047816 */ /* 0x000fe20000000005 */
[----:B------:R-:W-:Y:S02]  /*3c70*/  IMAD.MOV.U32 R6, RZ, RZ, 0x4 ;  /* 0x00000004ff067424 */ /* 0x000fe400078e00ff */
[----:B------:R-:W-:Y:S01]  /*3c80*/  IMAD.SHL.U32 R9, R11, 0x20, RZ ;  /* 0x000000200b097824 */ /* 0x000fe200078e00ff */
[----:B------:R-:W-:Y:S02]  /*3c90*/  MOV R5, UR4 ;  /* 0x0000000400057c02 */ /* 0x000fe40008000f00 */
[-C--:B------:R-:W-:Y:S01]  /*3ca0*/  SHF.L.U32 R8, R8, R11.reuse, RZ ;  /* 0x0000000b08087219 */ /* 0x080fe200000006ff */
[----:B------:R2:W-:Y:S01]  /*3cb0*/  SYNCS.ARRIVE.TRANS64.RED RZ, [UR4], R6 ;  /* 0x00000006ffff79a7 */ /* 0x0005e20008000404 */
[----:B------:R-:W-:Y:S01]  /*3cc0*/  SHF.L.U32 R7, R0, R11, RZ ;  /* 0x0000000b00077219 */ /* 0x000fe200000006ff */
[----:B------:R2:W-:Y:S04]  /*3cd0*/  STS [UR6+0x1f0], R9 ;  /* 0x0001f009ff007988 */ /* 0x0005e80008000806 */
[----:B------:R2:W-:Y:S04]  /*3ce0*/  STAS [R4.64], R11 ;  /* 0x0000000b04007dbd */ /* 0x0005e8000c0008ff */
[----:B------:R2:W-:Y:S04]  /*3cf0*/  ATOMS.OR RZ, [UR5+0x14], R8 ;  /* 0x00001408ffff798c */ /* 0x0005e8000b000005 */
[----:B------:R2:W-:Y:S04]  /*3d00*/  ATOMS.OR RZ, [UR5+0x18], R7 ;  /* 0x00001807ffff798c */ /* 0x0005e8000b000005 */
[----:B------:R2:W-:Y:S02]  /*3d10*/  ATOMS.XOR RZ, [UR5+0x10], R0 ;  /* 0x00001000ffff798c */ /* 0x0005e4000b800005 */
.L_x_71:
[----:B-1----:R-:W-:Y:S05]  /*3d20*/  BSYNC B0 ;  /* 0x0000000000007941 */ /* 0x002fea0003800000 */
.L_x_70:
[----:B------:R-:W-:Y:S05]  /*3d30*/  BRA.U UP1, `(.L_x_76) ;  /* 0x00000001016c7547 */ /* 0x000fea000b800000 */
[----:B------:R-:W-:-:S03]  /*3d40*/  UMOV UR4, 0xffffffff ;  /* 0xffffffff00047882 */ /* 0x000fc60000000000 */
[----:B------:R-:W-:Y:S05]  /*3d50*/  BRA.DIV UR4, `(.L_x_77) ;  /* 0x0000004e04a87947 */ /* 0x000fea000b800000 */
[----:B------:R-:W-:-:S13]  /*3d60*/  ELECT P0, URZ, PT ;  /* 0x0000000000ff782f */ /* 0x000fda0003800000 */
.L_x_187:
[----:B------:R-:W-:Y:S05]  /*3d70*/  @!P0 BRA `(.L_x_76) ;  /* 0x00000000005c8947 */ /* 0x000fea0003800000 */
[----:B--2---:R-:W2:Y:S02]  /*3d80*/  LDS R5, [UR5+0x10] ;  /* 0x00001005ff057984 */ /* 0x004ea40008000800 */
[----:B--2---:R-:W-:-:S04]  /*3d90*/  SHF.L.U32 R5, R5, 0x1f, RZ ;  /* 0x0000001f05057819 */ /* 0x004fc800000006ff */
[----:B------:R-:W2:Y:S02]  /*3da0*/  SYNCS.PHASECHK.TRANS64.TRYWAIT P0, [UR5+0x8], R5 ;  /* 0x00000805ff0075a7 */ /* 0x000ea40008001105 */
[----:B--2---:R-:W-:Y:S05]  /*3db0*/  @P0 BRA `(.L_x_78) ;  /* 0x0000000000080947 */ /* 0x004fea0003800000 */
[----:B------:R-:W2:Y:S02]  /*3dc0*/  SYNCS.PHASECHK.TRANS64.TRYWAIT P0, [UR5+0x8], R5 ;  /* 0x00000805ff0075a7 */ /* 0x000ea40008001105 */
[----:B--2---:R-:W-:Y:S05]  /*3dd0*/  @!P0 BRA `(.L_x_79) ;  /* 0x0000004c00ac8947 */ /* 0x004fea0003800000 */
.L_x_78:
[----:B------:R-:W3:Y:S01]  /*3de0*/  LDS R7, [UR6+0x1f0] ;  /* 0x0001f006ff077984 */ /* 0x000ee20008000800 */
[----:B--2---:R-:W-:Y:S02]  /*3df0*/  HFMA2 R0, -RZ, RZ, 0, 5.9604644775390625e-08 ;  /* 0x00000001ff007431 */ /* 0x004fe400000001ff */
[----:B------:R-:W-:Y:S01]  /*3e00*/  IMAD.MOV.U32 R4, RZ, RZ, 0xffff ;  /* 0x0000ffffff047424 */ /* 0x000fe200078e00ff */
[----:B------:R-:W-:Y:S01]  /*3e10*/  UPRMT UR4, UR45, 0x654, UR7 ;  /* 0x000006542d047896 */ /* 0x000fe20008000007 */
[----:B---3--:R-:W-:-:S03]  /*3e20*/  IMAD.SHL.U32 R5, R7, 0x20, RZ ;  /* 0x0000002007057824 */ /* 0x008fc600078e00ff */
[-C--:B------:R-:W-:Y:S02]  /*3e30*/  SHF.L.U32 R4, R4, R7.reuse, RZ ;  /* 0x0000000704047219 */ /* 0x080fe400000006ff */
[----:B------:R-:W-:Y:S01]  /*3e40*/  SHF.L.U32 R7, R0, R7, RZ ;  /* 0x0000000700077219 */ /* 0x000fe200000006ff */
[----:B------:R3:W-:Y:S04]  /*3e50*/  STS [UR6+0x1f0], R5 ;  /* 0x0001f005ff007988 */ /* 0x0007e80008000806 */
[----:B------:R3:W-:Y:S04]  /*3e60*/  ATOMS.OR RZ, [UR5+0x14], R4 ;  /* 0x00001404ffff798c */ /* 0x0007e8000b000005 */
[----:B------:R3:W-:Y:S01]  /*3e70*/  ATOMS.OR RZ, [UR5+0x18], R7 ;  /* 0x00001807ffff798c */ /* 0x0007e2000b000005 */
[----:B------:R-:W-:Y:S03]  /*3e80*/  SYNCS.ARRIVE.TRANS64.RED.A1T0 RZ, [UR4], RZ ;  /* 0x000000ffffff79a7 */ /* 0x000fe60008100404 */
[----:B------:R3:W-:Y:S01]  /*3e90*/  ATOMS.XOR RZ, [UR5+0x10], R0 ;  /* 0x00001000ffff798c */ /* 0x0007e2000b800005 */
[----:B------:R-:W-:Y:S05]  /*3ea0*/  BRA `(.L_x_76) ;  /* 0x0000000000107947 */ /* 0x000fea0003800000 */
.L_x_69:
[----:B------:R-:W-:Y:S02]  /*3eb0*/  MOV R0, 0xffffffff ;  /* 0xffffffff00007802 */ /* 0x000fe40000000f00 */
[----:B------:R-:W-:-:S03]  /*3ec0*/  MOV R4, 0x3ef0 ;  /* 0x00003ef000047802 */ /* 0x000fc60000000f00 */
[----:B------:R2:W-:Y:S04]  /*3ed0*/  STS [UR6+0x1f0], R0 ;  /* 0x0001f000ff007988 */ /* 0x0005e80008000806 */
[----:B-12--5:R-:W-:Y:S05]  /*3ee0*/  CALL.REL.NOINC `($__internal_1_$__cuda_sm10x_tcgen05_guardrail_trap_phase_invalid_during_alloc) ;  /* 0x00000054000c7944 */ /* 0x026fea0003c00000 */
.L_x_76:
[----:B------:R-:W-:Y:S05]  /*3ef0*/  WARPSYNC.ALL ;  /* 0x0000000000007948 */ /* 0x000fea0003800000 */
[----:B------:R-:W4:Y:S01]  /*3f00*/  S2UR UR4, SR_CgaCtaId ;  /* 0x00000000000479c3 */ /* 0x000f220000008800 */
[----:B------:R-:W-:Y:S01]  /*3f10*/  UMOV UR26, 0x400 ;  /* 0x00000400001a7882 */ /* 0x000fe20000000000 */
[----:B------:R-:W-:-:S06]  /*3f20*/  NOP ;  /* 0x0000000000007918 */ /* 0x000fcc0000000000 */
[----:B------:R-:W-:Y:S06]  /*3f30*/  BAR.ARV 0x6, 0xa0 ;  /* 0x0182800000007b1d */ /* 0x000fec0000002000 */
[----:B------:R-:W1:Y:S01]  /*3f40*/  LDCU UR6, c[0x0][0x38c] ;  /* 0x00007180ff0677ac */ /* 0x000e620008000800 */
[----:B------:R-:W-:Y:S01]  /*3f50*/  LOP3.LUT R3, R3, 0xffff, RZ, 0xc0, !PT ;  /* 0x0000ffff03037812 */ /* 0x000fe200078ec0ff */
[----:B--2---:R-:W-:Y:S01]  /*3f60*/  IMAD.MOV.U32 R9, RZ, RZ, 0x1 ;  /* 0x00000001ff097424 */ /* 0x004fe200078e00ff */
[----:B------:R-:W-:Y:S01]  /*3f70*/  LOP3.LUT R2, R2, 0xffff, RZ, 0xc0, !PT ;  /* 0x0000ffff02027812 */ /* 0x000fe200078ec0ff */
[----:B------:R-:W-:Y:S01]  /*3f80*/  IMAD.MOV.U32 R8, RZ, RZ, RZ ;  /* 0x000000ffff087224 */ /* 0x000fe200078e00ff */
[----:B------:R-:W-:Y:S01]  /*3f90*/  R2UR UR28, R3 ;  /* 0x00000000031c72ca */ /* 0x000fe200000e0000 */
[----:B------:R-:W-:Y:S01]  /*3fa0*/  UMOV UR32, URZ ;  /* 0x000000ff00207c82 */ /* 0x000fe20008000000 */
[----:B------:R-:W-:-:S02]  /*3fb0*/  R2UR UR42, R2 ;  /* 0x00000000022a72ca */ /* 0x000fc400000e0000 */
[----:B------:R-:W-:Y:S01]  /*3fc0*/  CS2R R2, SRZ ;  /* 0x0000000000027805 */ /* 0x000fe2000001ff00 */
[----:B------:R-:W-:Y:S01]  /*3fd0*/  UMOV UR23, URZ ;  /* 0x000000ff00177c82 */ /* 0x000fe20008000000 */
[----:B----4-:R-:W-:Y:S01]  /*3fe0*/  ULEA UR26, UR4, UR26, 0x18 ;  /* 0x0000001a041a7291 */ /* 0x010fe2000f8ec0ff */
[----:B------:R-:W-:Y:S01]  /*3ff0*/  UMOV UR22, URZ ;  /* 0x000000ff00167c82 */ /* 0x000fe20008000000 */
[----:B------:R-:W-:Y:S02]  /*4000*/  UISETP.NE.AND UP3, UPT, UR46, URZ, UPT ;  /* 0x000000ff2e00728c */ /* 0x000fe4000bf65270 */
[----:B------:R-:W-:Y:S02]  /*4010*/  UIADD3 UR5, UPT, UPT, UR26, 0x6400, URZ ;  /* 0x000064001a057890 */ /* 0x000fe4000fffe0ff */
[----:B------:R-:W-:-:S03]  /*4020*/  UIADD3 UR4, UPT, UPT, UR26, 0x26400, URZ ;  /* 0x000264001a047890 */ /* 0x000fc6000fffe0ff */
[----:B---3--:R-:W2:Y:S01]  /*4030*/  LDS R0, [UR26+0x1f0] ;  /* 0x0001f01aff007984 */ /* 0x008ea20008000800 */
[----:B-1----:R-:W-:Y:S02]  /*4040*/  UIADD3 UR6, UPT, UPT, UR6, 0x1f, URZ ;  /* 0x0000001f06067890 */ /* 0x002fe4000fffe0ff */
[----:B------:R-:W-:Y:S02]  /*4050*/  USHF.R.U32.HI UR5, URZ, 0x4, UR5 ;  /* 0x00000004ff057899 */ /* 0x000fe40008011605 */
[----:B------:R-:W-:Y:S02]  /*4060*/  USHF.R.S32.HI UR33, URZ, 0x1f, UR6 ;  /* 0x0000001fff217899 */ /* 0x000fe40008011406 */
[----:B------:R-:W-:Y:S02]  /*4070*/  USHF.R.U32.HI UR4, URZ, 0x4, UR4 ;  /* 0x00000004ff047899 */ /* 0x000fe40008011604 */
[----:B------:R-:W-:Y:S02]  /*4080*/  ULEA.HI UR33, UR33, UR6, URZ, 0x5 ;  /* 0x0000000621217291 */ /* 0x000fe4000f8f28ff */
[----:B------:R-:W-:-:S02]  /*4090*/  ULOP3.LUT UR5, UR5, 0x3fff, URZ, 0xc0, !UPT ;  /* 0x00003fff05057892 */ /* 0x000fc4000f8ec0ff */
[----:B------:R-:W-:Y:S02]  /*40a0*/  USHF.R.S32.HI UR33, URZ, 0x5, UR33 ;  /* 0x00000005ff217899 */ /* 0x000fe40008011421 */
[----:B------:R-:W-:Y:S02]  /*40b0*/  ULOP3.LUT UR30, UR4, 0x3fff, URZ, 0xc0, !UPT ;  /* 0x00003fff041e7892 */ /* 0x000fe4000f8ec0ff */
[----:B------:R-:W-:Y:S01]  /*40c0*/  UISETP.LT.AND UP0, UPT, UR33, 0x1, UPT ;  /* 0x000000012100788c */ /* 0x000fe2000bf01270 */
[----:B------:R-:W-:Y:S01]  /*40d0*/  UMOV UR40, 0x0 ;  /* 0x0000000000287882 */ /* 0x000fe20000000000 */
[----:B------:R-:W-:Y:S01]  /*40e0*/  UMOV UR41, 0x8100910 ;  /* 0x0810091000297882 */ /* 0x000fe20000000000 */
[----:B------:R-:W-:Y:S02]  /*40f0*/  ULOP3.LUT UR29, UR5, 0x10000, URZ, 0xfc, !UPT ;  /* 0x00010000051d7892 */ /* 0x000fe4000f8efcff */
[----:B------:R-:W-:Y:S02]  /*4100*/  ULOP3.LUT UR30, UR30, 0x10000, URZ, 0xfc, !UPT ;  /* 0x000100001e1e7892 */ /* 0x000fe4000f8efcff */
[----:B------:R-:W-:Y:S01]  /*4110*/  USEL UR43, UR33, 0x1, !UP0 ;  /* 0x00000001212b7887 */ /* 0x000fe2000c000000 */
[----:B------:R-:W-:Y:S01]  /*4120*/  UMOV UR38, 0x0 ;  /* 0x0000000000267882 */ /* 0x000fe20000000000 */
[----:B------:R-:W-:Y:S01]  /*4130*/  UMOV UR39, 0x8100910 ;  /* 0x0810091000277882 */ /* 0x000fe20000000000 */
[----:B------:R-:W-:Y:S01]  /*4140*/  UMOV UR36, 0x0 ;  /* 0x0000000000247882 */ /* 0x000fe20000000000 */
[----:B------:R-:W-:Y:S01]  /*4150*/  UMOV UR37, 0x8100910 ;  /* 0x0810091000257882 */ /* 0x000fe20000000000 */
[----:B------:R-:W-:Y:S01]  /*4160*/  UMOV UR34, 0x0 ;  /* 0x0000000000227882 */ /* 0x000fe20000000000 */
[----:B------:R-:W-:Y:S01]  /*4170*/  UMOV UR35, 0x8100910 ;  /* 0x0810091000237882 */ /* 0x000fe20000000000 */
[----:B--2---:R-:W-:-:S15]  /*4180*/  R2UR UR44, R0 ;  /* 0x00000000002c72ca */ /* 0x004fde00000e0000 */
.L_x_87:
[C---:B------:R-:W-:Y:S02]  /*4190*/  LEA R0, R8.reuse, UR26, 0x3 ;  /* 0x0000001a08007c11 */ /* 0x040fe4000f8e18ff */
[----:B------:R-:W-:Y:S02]  /*41a0*/  SHF.L.U32 R5, R3, 0x1f, RZ ;  /* 0x0000001f03057819 */ /* 0x000fe400000006ff */
[----:B------:R-:W-:Y:S02]  /*41b0*/  LEA R4, R8, UR26, 0x4 ;  /* 0x0000001a08047c11 */ /* 0x000fe4000f8e20ff */
[----:B------:R-:W1:Y:S02]  /*41c0*/  SYNCS.PHASECHK.TRANS64.TRYWAIT P0, [R0+URZ+0x140], R5 ;  /* 0x00014005000075a7 */ /* 0x000e6400080011ff */
[----:B-1-3--:R-:W-:Y:S05]  /*41d0*/  @!P0 BRA `(.L_x_80) ;  /* 0x0000004800c48947 */ /* 0x00afea0003800000 */
.L_x_188:
[----:B-1----:R-:W1:Y:S01]  /*41e0*/  LDS.128 R4, [R4+0x1d0] ;  /* 0x0001d00004047984 */ /* 0x002e620000000c00 */
[----:B------:R-:W-:Y:S02]  /*41f0*/  VIADD R0, R0, 0x150 ;  /* 0x0000015000007836 */ /* 0x000fe40000000000 */
[----:B------:R-:W-:Y:S01]  /*4200*/  VIADD R8, R8, 0x1 ;  /* 0x0000000108087836 */ /* 0x000fe20000000000 */
[----:B------:R-:W-:Y:S01]  /*4210*/  @!PT LDS RZ, [RZ] ;  /* 0x00000000fffff984 */ /* 0x000fe20000000800 */
[----:B------:R-:W-:Y:S01]  /*4220*/  @!PT LDS RZ, [RZ] ;  /* 0x00000000fffff984 */ /* 0x000fe20000000800 */
[----:B------:R-:W-:Y:S01]  /*4230*/  @!PT LDS RZ, [RZ] ;  /* 0x00000000fffff984 */ /* 0x000fe20000000800 */
[----:B------:R-:W-:Y:S01]  /*4240*/  @!PT LDS RZ, [RZ] ;  /* 0x00000000fffff984 */ /* 0x000fe20000000800 */
[----:B------:R2:W-:Y:S06]  /*4250*/  MEMBAR.ALL.CTA ;  /* 0x0000000000007992 */ /* 0x0005ec0000008000 */
[----:B--2---:R-:W2:Y:S01]  /*4260*/  FENCE.VIEW.ASYNC.S ;  /* 0x00000000000073c6 */ /* 0x004ea20000000000 */
[----:B------:R-:W-:-:S04]  /*4270*/  PRMT R0, RZ, 0x654, R0 ;  /* 0x00000654ff007816 */ /* 0x000fc80000000000 */
[----:B--2---:R2:W-:Y:S01]  /*4280*/  SYNCS.ARRIVE.TRANS64.RED.A1T0 RZ, [R0+URZ], RZ ;  /* 0x000000ff00ff79a7 */ /* 0x0045e200081004ff */
[----:B-1----:R-:W-:Y:S01]  /*4290*/  LOP3.LUT P1, RZ, R6, 0x1, RZ, 0xc0, !PT ;  /* 0x0000000106ff7812 */ /* 0x002fe2000782c0ff */
[----:B--2---:R-:W-:-:S12]  /*42a0*/  BRA.U UP3, `(.L_x_81) ;  /* 0x0000000503087547 */ /* 0x004fd8000b800000 */
[----:B------:R-:W1:Y:S01]  /*42b0*/  LDCU UR4, c[0x0][0x38c] ;  /* 0x00007180ff0477ac */ /* 0x000e620008000800 */
[----:B------:R-:W-:Y:S02]  /*42c0*/  PLOP3.LUT P2, PT, PT, PT, PT, 0x80, 0x8 ;  /* 0x000000000008781c */ /* 0x000fe40003f4f070 */
[----:B------:R-:W-:Y:S01]  /*42d0*/  SHF.L.U32 R5, R9, 0x1f, RZ ;  /* 0x0000001f09057819 */ /* 0x000fe200000006ff */
[----:B------:R-:W-:Y:S02]  /*42e0*/  ULEA UR31, UR32, UR26, 0x3 ;  /* 0x0000001a201f7291 */ /* 0x000fe4000f8e18ff */
[----:B------:R-:W-:Y:S02]  /*42f0*/  ULEA UR11, UR32, UR44, 0x5 ;  /* 0x0000002c200b7291 */ /* 0x000fe4000f8e28ff */
[----:B-1----:R-:W-:-:S06]  /*4300*/  UISETP.GE.AND UP0, UPT, UR4, 0x1, UPT ;  /* 0x000000010400788c */ /* 0x002fcc000bf06270 */
[----:B------:R-:W-:-:S05]  /*4310*/  PLOP3.LUT P0, PT, PT, PT, UP0, 0x80, 0x8 ;  /* 0x000000000008781c */ /* 0x000fca0003f0f008 */
[----:B------:R-:W-:-:S08]  /*4320*/  @UP0 ULEA UR4, UR23, UR26, 0x3 ;  /* 0x0000001a17040291 */ /* 0x000fd0000f8e18ff */
[----:B------:R-:W-:-:S04]  /*4330*/  @P0 SHF.L.U32 R0, R2, 0x1f, RZ ;  /* 0x0000001f02000819 */ /* 0x000fc800000006ff */
[----:B------:R1:W2:Y:S01]  /*4340*/  @P0 SYNCS.PHASECHK.TRANS64.TRYWAIT P2, [UR4], R0 ;  /* 0x00000000ff0005a7 */ /* 0x0002a20008041104 */
[----:B------:R-:W3:Y:S02]  /*4350*/  SYNCS.PHASECHK.TRANS64.TRYWAIT P0, [UR31+0x180], R5 ;  /* 0x00018005ff0075a7 */ /* 0x000ee4000800111f */
[----:B-123--:R-:W-:Y:S05]  /*4360*/  @!P0 BRA `(.L_x_82) ;  /* 0x0000004800748947 */ /* 0x00efea0003800000 */
.L_x_190:
[----:B------:R-:W-:Y:S01]  /*4370*/  UMOV UR27, UR22 ;  /* 0x00000016001b7c82 */ /* 0x000fe20008000000 */
[----:B------:R-:W-:Y:S05]  /*4380*/  BRA.U !UP0, `(.L_x_83) ;  /* 0x0000000108c07547 */ /* 0x000fea000b800000 */
[----:B------:R-:W-:Y:S02]  /*4390*/  UIADD3 UR27, UPT, UPT, UR43, UR22, URZ ;  /* 0x000000162b1b7290 */ /* 0x000fe4000fffe0ff */
[----:B------:R-:W-:Y:S01]  /*43a0*/  UPLOP3.LUT UP2, UPT, UPT, UPT, UPT, 0x40, 0x4 ;  /* 0x000000000004789c */ /* 0x000fe20003f4e870 */
[----:B------:R-:W-:Y:S01]  /*43b0*/  UMOV UR24, UR33 ;  /* 0x0000002100187c82 */ /* 0x000fe20008000000 */
[----:B------:R-:W-:-:S09]  /*43c0*/  UMOV UR10, UR23 ;  /* 0x00000017000a7c82 */ /* 0x000fd20008000000 */
.L_x_86:
[----:B--2---:R-:W-:Y:S01]  /*43d0*/  ULEA UR5, UR10, UR26, 0x3 ;  /* 0x0000001a0a057291 */ /* 0x004fe2000f8e18ff */
[----:B---3--:R-:W-:Y:S11]  /*43e0*/  @P2 BRA `(.L_x_84) ;  /* 0x00000000000c2947 */ /* 0x008ff60003800000 */
[----:B-1----:R-:W-:Y:S04]  /*43f0*/  SHF.L.U32 R5, R2, 0x1f, RZ ;  /* 0x0000001f02057819 */ /* 0x002fe800000006ff */
[----:B------:R-:W1:Y:S02]  /*4400*/  SYNCS.PHASECHK.TRANS64.TRYWAIT P0, [UR5], R5 ;  /* 0x00000005ff0075a7 */ /* 0x000e640008001105 */
[----:B-1----:R-:W-:Y:S05]  /*4410*/  @!P0 BRA `(.L_x_85) ;  /* 0x0000004800608947 */ /* 0x002fea0003800000 */
.L_x_84:
[----:B------:R-:W-:Y:S01]  /*4420*/  UISETP.NE.AND UP0, UPT, UR24, 0x1, UPT ;  /* 0x000000011800788c */ /* 0x000fe2000bf05270 */
[----:B------:R-:W-:Y:S01]  /*4430*/  PLOP3.LUT P2, PT, PT, PT, PT, 0x80, 0x8 ;  /* 0x000000000008781c */ /* 0x000fe20003f4f070 */
[----:B------:R-:W-:Y:S02]  /*4440*/  UIADD3 UR4, UPT, UPT, UR10, 0x1, URZ ;  /* 0x000000010a047890 */ /* 0x000fe4000fffe0ff */
[----:B------:R-:W-:Y:S02]  /*4450*/  UIADD3 UR25, UPT, UPT, UR5, 0x80, URZ ;  /* 0x0000008005197890 */ /* 0x000fe4000fffe0ff */
[----:B------:R-:W-:Y:S01]  /*4460*/  UISETP.NE.AND UP1, UPT, UR4, 0x10, UPT ;  /* 0x000000100400788c */ /* 0x000fe2000bf25270 */
[----:B------:R-:W-:Y:S01]  /*4470*/  PLOP3.LUT P0, PT, PT, PT, UP0, 0x80, 0x8 ;  /* 0x000000000008781c */ /* 0x000fe20003f0f008 */
[----:B------:R-:W-:Y:S02]  /*4480*/  UIADD3 UR22, UPT, UPT, UR22, 0x1, URZ ;  /* 0x0000000116167890 */ /* 0x000fe4000fffe0ff */
[----:B------:R-:W-:Y:S02]  /*4490*/  USEL UR6, URZ, 0x1, UP1 ;  /* 0x00000001ff067887 */ /* 0x000fe40008800000 */
[----:B------:R-:W-:Y:S02]  /*44a0*/  USEL UR23, UR4, URZ, UP1 ;  /* 0x000000ff04177287 */ /* 0x000fe40008800000 */
[----:B------:R-:W-:Y:S02]  /*44b0*/  UIADD3 UR24, UPT, UPT, UR24, -0x1, URZ ;  /* 0xffffffff18187890 */ /* 0x000fe4000fffe0ff */
[----:B------:R-:W-:Y:S01]  /*44c0*/  @UP0 ULEA UR4, UR23, UR26, 0x3 ;  /* 0x0000001a17040291 */ /* 0x000fe2000f8e18ff */
[----:B------:R-:W-:Y:S01]  /*44d0*/  LOP3.LUT R2, R2, UR6, RZ, 0x3c, !PT ;  /* 0x0000000602027c12 */ /* 0x000fe2000f8e3cff */
[----:B------:R-:W-:Y:S02]  /*44e0*/  ULEA UR6, UR10, UR30, 0x8 ;  /* 0x0000001e0a067291 */ /* 0x000fe4000f8e40ff */
[----:B------:R-:W-:Y:S01]  /*44f0*/  UISETP.NE.AND UP0, UPT, UR22, UR27, UPT ;  /* 0x0000001b1600728c */ /* 0x000fe2000bf05270 */
[----:B-1----:R-:W-:Y:S01]  /*4500*/  @P0 SHF.L.U32 R0, R2, 0x1f, RZ ;  /* 0x0000001f02000819 */ /* 0x002fe200000006ff */
[----:B------:R-:W-:Y:S02]  /*4510*/  UIADD3 UR20, UPT, UPT, UR6, 0x2, URZ ;  /* 0x0000000206147890 */ /* 0x000fe4000fffe0ff */
[----:B------:R-:W-:Y:S01]  /*4520*/  UIADD3 UR16, UPT, UPT, UR6, 0x4, URZ ;  /* 0x0000000406107890 */ /* 0x000fe2000fffe0ff */
[----:B------:R2:W3:Y:S01]  /*4530*/  @P0 SYNCS.PHASECHK.TRANS64.TRYWAIT P2, [UR4], R0 ;  /* 0x00000000ff0005a7 */ /* 0x0004e20008041104 */
[----:B------:R-:W-:Y:S02]  /*4540*/  ULEA UR4, UR10, UR29, 0x9 ;  /* 0x0000001d0a047291 */ /* 0x000fe4000f8e48ff */
[----:B------:R-:W-:Y:S02]  /*4550*/  UIADD3 UR12, UPT, UPT, UR6, 0x6, URZ ;  /* 0x00000006060c7890 */ /* 0x000fe4000fffe0ff */
[----:B------:R-:W-:Y:S02]  /*4560*/  UIADD3 UR18, UPT, UPT, UR4, 0x2, URZ ;  /* 0x0000000204127890 */ /* 0x000fe4000fffe0ff */
[----:B------:R-:W-:Y:S02]  /*4570*/  UIADD3 UR14, UPT, UPT, UR4, 0x4, URZ ;  /* 0x00000004040e7890 */ /* 0x000fe4000fffe0ff */
[----:B------:R-:W-:Y:S01]  /*4580*/  UIADD3 UR8, UPT, UPT, UR4, 0x6, URZ ;  /* 0x0000000604087890 */ /* 0x000fe2000fffe0ff */
[----:B------:R-:W-:Y:S01]  /*4590*/  UMOV UR7, 0x40004040 ;  /* 0x4000404000077882 */ /* 0x000fe20000000000 */
[----:B------:R-:W-:Y:S01]  /*45a0*/  UMOV UR5, 0x40004040 ;  /* 0x4000404000057882 */ /* 0x000fe20000000000 */
[----:B------:R-:W-:Y:S01]  /*45b0*/  UMOV UR21, 0x40004040 ;  /* 0x4000404000157882 */ /* 0x000fe20000000000 */
[----:B------:R2:W-:Y:S01]  /*45c0*/  UTCHMMA.2CTA gdesc[UR4], gdesc[UR6], tmem[UR11], tmem[UR40], idesc[UR41], UP2 ;  /* 0x00ff2806040075ea */ /* 0x0005e2000920000b */
[----:B------:R-:W-:Y:S01]  /*45d0*/  UPLOP3.LUT UP2, UPT, UPT, UPT, UPT, 0x80, 0x8 ;  /* 0x000000000008789c */ /* 0x000fe20003f4f070 */
[----:B------:R-:W-:Y:S01]  /*45e0*/  UMOV UR19, 0x40004040 ;  /* 0x4000404000137882 */ /* 0x000fe20000000000 */
[----:B------:R-:W-:Y:S01]  /*45f0*/  UMOV UR17, 0x40004040 ;  /* 0x4000404000117882 */ /* 0x000fe20000000000 */
[----:B------:R2:W-:Y:S01]  /*4600*/  UTCHMMA.2CTA gdesc[UR18], gdesc[UR20], tmem[UR11], tmem[UR38], idesc[UR39], UPT ;  /* 0x00ff2614120075ea */ /* 0x0005e2000ba0000b */
[----:B------:R-:W-:Y:S01]  /*4610*/  UMOV UR15, 0x40004040 ;  /* 0x40004040000f7882 */ /* 0x000fe20000000000 */
[----:B------:R-:W-:Y:S01]  /*4620*/  UMOV UR13, 0x40004040 ;  /* 0x40004040000d7882 */ /* 0x000fe20000000000 */
[----:B------:R-:W-:Y:S01]  /*4630*/  UMOV UR9, 0x40004040 ;  /* 0x4000404000097882 */ /* 0x000fe20000000000 */
[----:B------:R2:W-:Y:S01]  /*4640*/  UTCHMMA.2CTA gdesc[UR14], gdesc[UR16], tmem[UR11], tmem[UR36], idesc[UR37], UPT ;  /* 0x00ff24100e0075ea */ /* 0x0005e2000ba0000b */
[----:B------:R2:W-:Y:S01]  /*4650*/  UTCHMMA.2CTA gdesc[UR8], gdesc[UR12], tmem[UR11], tmem[UR34], idesc[UR35], UPT ;  /* 0x00ff220c080075ea */ /* 0x0005e2000ba0000b */
[----:B------:R2:W-:Y:S01]  /*4660*/  UTCBAR.2CTA.MULTICAST [UR25], URZ, UR28 ;  /* 0x000000ff190073e9 */ /* 0x0005e2000820081c */
[----:B------:R-:W-:Y:S01]  /*4670*/  UMOV UR10, UR23 ;  /* 0x00000017000a7c82 */ /* 0x000fe20008000000 */
[----:B------:R-:W-:Y:S05]  /*4680*/  BRA.U UP0, `(.L_x_86) ;  /* 0xfffffffd00507547 */ /* 0x000fea000b83ffff */
.L_x_83:
[----:B--2---:R-:W-:Y:S01]  /*4690*/  UIADD3 UR4, UPT, UPT, UR31, 0x160, URZ ;  /* 0x000001601f047890 */ /* 0x004fe2000fffe0ff */
[----:B------:R-:W-:-:S08]  /*46a0*/  UMOV UR22, UR27 ;  /* 0x0000001b00167c82 */ /* 0x000fd00008000000 */
[----:B------:R2:W-:Y:S01]  /*46b0*/  UTCBAR.2CTA.MULTICAST [UR4], URZ, UR42 ;  /* 0x000000ff040073e9 */ /* 0x0005e2000820082a */
[----:B------:R-:W-:Y:S02]  /*46c0*/  NOP ;  /* 0x0000000000007918 */ /* 0x000fe40000000000 */
.L_x_81:
[----:B--2---:R-:W-:Y:S01]  /*46d0*/  UIADD3 UR4, UPT, UPT, UR32, 0x1, URZ ;  /* 0x0000000120047890 */ /* 0x004fe2000fffe0ff */
[----:B------:R-:W-:-:S03]  /*46e0*/  ISETP.NE.AND P0, PT, R8, 0x2, PT ;  /* 0x000000020800780c */ /* 0x000fc60003f05270 */
[----:B------:R-:W-:Y:S01]  /*46f0*/  UISETP.NE.AND UP0, UPT, UR4, 0x4, UPT ;  /* 0x000000040400788c */ /* 0x000fe2000bf05270 */
[----:B-1----:R-:W-:Y:S02]  /*4700*/  SEL R0, RZ, 0x1, P0 ;  /* 0x00000001ff007807 */ /* 0x002fe40000000000 */
[----:B------:R-:W-:Y:S01]  /*4710*/  SEL R8, R8, RZ, P0 ;  /* 0x000000ff08087207 */ /* 0x000fe20000000000 */
[----:B------:R-:W-:Y:S01]  /*4720*/  USEL UR5, URZ, 0x1, UP0 ;  /* 0x00000001ff057887 */ /* 0x000fe20008000000 */
[----:B------:R-:W-:Y:S01]  /*4730*/  LOP3.LUT R3, R3, R0, RZ, 0x3c, !PT ;  /* 0x0000000003037212 */ /* 0x000fe200078e3cff */
[----:B------:R-:W-:-:S04]  /*4740*/  USEL UR32, UR4, URZ, UP0 ;  /* 0x000000ff04207287 */ /* 0x000fc80008000000 */
[----:B------:R-:W-:Y:S01]  /*4750*/  LOP3.LUT R9, R9, UR5, RZ, 0x3c, !PT ;  /* 0x0000000509097c12 */ /* 0x000fe2000f8e3cff */
[----:B------:R-:W-:Y:S07]  /*4760*/  @P1 BRA `(.L_x_87) ;  /* 0xfffffff800881947 */ /* 0x000fee000383ffff */
[----:B------:R-:W1:Y:S01]  /*4770*/  S2UR UR8, SR_CgaCtaId ;  /* 0x00000000000879c3 */ /* 0x000e620000008800 */
[----:B------:R-:W-:Y:S01]  /*4780*/  ELECT P0, URZ, PT ;  /* 0x0000000000ff782f */ /* 0x000fe20003800000 */
[----:B------:R-:W-:Y:S01]  /*4790*/  HFMA2 R0, -RZ, RZ, 0, 5.9604644775390625e-08 ;  /* 0x00000001ff007431 */ /* 0x000fe200000001ff */
[----:B------:R-:W-:-:S05]  /*47a0*/  UMOV UR4, 0x40 ;  /* 0x0000004000047882 */ /* 0x000fca0000000000 */
[----:B------:R-:W-:Y:S01]  /*47b0*/  UVIRTCOUNT.DEALLOC.SMPOOL 0x80 ;  /* 0x000000800000784c */ /* 0x000fe20000000000 */
[----:B------:R-:W-:Y:S02]  /*47c0*/  UISETP.NE.AND UP1, UPT, UR46, URZ, UPT ;  /* 0x000000ff2e00728c */ /* 0x000fe4000bf25270 */
[----:B-1----:R-:W-:-:S09]  /*47d0*/  ULEA UR8, UR8, UR4, 0x18 ;  /* 0x0000000408087291 */ /* 0x002fd2000f8ec0ff */
[----:B------:R1:W-:Y:S01]  /*47e0*/  @P0 STS.U8 [UR8+0x1c], R0 ;  /* 0x00001c00ff000988 */ /* 0x0003e20008000008 */
[----:B------:R-:W-:Y:S05]  /*47f0*/  BRA.U UP1, `(.L_x_88) ;  /* 0x0000000101a07547 */ /* 0x000fea000b800000 */
[----:B------:R-:W-:Y:S01]  /*4800*/  UIADD3 UR7, UPT, UPT, UR26, 0x180, URZ ;  /* 0x000001801a077890 */ /* 0x000fe2000fffe0ff */
[----:B------:R-:W-:-:S03]  /*4810*/  SHF.L.U32 R3, R9, 0x1f, RZ ;  /* 0x0000001f09037819 */ /* 0x000fc600000006ff */
[----:B------:R-:W-:-:S09]  /*4820*/  ULEA UR4, UR32, UR7, 0x3 ;  /* 0x0000000720047291 */ /* 0x000fd2000f8e18ff */
[----:B------:R-:W2:Y:S02]  /*4830*/  SYNCS.PHASECHK.TRANS64.TRYWAIT P0, [UR4], R3 ;  /* 0x00000003ff0075a7 */ /* 0x000ea40008001104 */
[----:B--2---:R-:W-:Y:S05]  /*4840*/  @!P0 BRA `(.L_x_89) ;  /* 0x00000044006c8947 */ /* 0x004fea0003800000 */
.L_x_193:
        /* <DEDUP_REMOVED lines=9> */
.L_x_195:
        /* <DEDUP_REMOVED lines=9> */
.L_x_197:
[----:B------:R-:W-:-:S04]  /*4970*/  UIADD3 UR4, UPT, UPT, UR4, 0x1, URZ ;  /* 0x0000000104047890 */ /* 0x000fc8000fffe0ff */
[----:B------:R-:W-:-:S04]  /*4980*/  UISETP.NE.AND UP0, UPT, UR4, 0x4, UPT ;  /* 0x000000040400788c */ /* 0x000fc8000bf05270 */
[----:B------:R-:W-:Y:S02]  /*4990*/  USEL UR5, URZ, 0x1, UP0 ;  /* 0x00000001ff057887 */ /* 0x000fe40008000000 */
[----:B------:R-:W-:-:S04]  /*49a0*/  USEL UR4, UR4, URZ, UP0 ;  /* 0x000000ff04047287 */ /* 0x000fc80008000000 */
[----:B------:R-:W-:Y:S01]  /*49b0*/  ULEA UR4, UR4, UR7, 0x3 ;  /* 0x0000000704047291 */ /* 0x000fe2000f8e18ff */
[----:B-1----:R-:W-:-:S04]  /*49c0*/  LOP3.LUT R3, R2, UR5, RZ, 0x3c, !PT ;  /* 0x0000000502037c12 */ /* 0x002fc8000f8e3cff */
[----:B------:R-:W-:Y:S01]  /*49d0*/  SHF.L.U32 R3, R3, 0x1f, RZ ;  /* 0x0000001f03037819 */ /* 0x000fe200000006ff */
[----:B------:R-:W-:-:S04]  /*49e0*/  IMAD.U32 R0, RZ, RZ, UR4 ;  /* 0x00000004ff007e24 */ /* 0x000fc8000f8e00ff */
[----:B------:R1:W2:Y:S03]  /*49f0*/  SYNCS.PHASECHK.TRANS64.TRYWAIT P0, [R0+URZ], R3 ;  /* 0x00000003000075a7 */ /* 0x0002a600080011ff */
[----:B--2---:R-:W-:Y:S05]  /*4a00*/  @!P0 NANOSLEEP.SYNCS 0x989680 ;  /* 0x009896800000895d */ /* 0x004fea0003900000 */
[----:B------:R-:W2:Y:S02]  /*4a10*/  @!P0 SYNCS.PHASECHK.TRANS64 P0, [R0+URZ], R3 ;  /* 0x00000003000085a7 */ /* 0x000ea400080010ff */
[----:B--2---:R-:W-:Y:S05]  /*4a20*/  @P0 BRA `(.L_x_92) ;  /* 0x0000000000200947 */ /* 0x004fea0003800000 */
.L_x_93:
[----:B--2---:R2:W4:Y:S02]  /*4a30*/  SYNCS.PHASECHK.TRANS64.TRYWAIT P0, [R0+URZ], R3 ;  /* 0x00000003000075a7 */ /* 0x00452400080011ff */
[----:B----4-:R-:W-:Y:S05]  /*4a40*/  @!P0 NANOSLEEP.SYNCS 0x989680 ;  /* 0x009896800000895d */ /* 0x010fea0003900000 */
[----:B------:R-:W4:Y:S02]  /*4a50*/  @!P0 SYNCS.PHASECHK.TRANS64 P0, [R0+URZ], R3 ;  /* 0x00000003000085a7 */ /* 0x000f2400080010ff */
[----:B----4-:R-:W-:Y:S05]  /*4a60*/  @!P0 BRA `(.L_x_93) ;  /* 0xfffffffc00f08947 */ /* 0x010fea000383ffff */
[----:B------:R-:W-:Y:S05]  /*4a70*/  BRA `(.L_x_92) ;  /* 0x00000000000c7947 */ /* 0x000fea0003800000 */
.L_x_88:
[----:B------:R-:W-:-:S04]  /*4a80*/  UIADD3 UR4, UPT, UPT, UR26, 0x1c0, URZ ;  /* 0x000001c01a047890 */ /* 0x000fc8000fffe0ff */
[----:B------:R-:W-:-:S09]  /*4a90*/  UPRMT UR4, UR45, 0x654, UR4 ;  /* 0x000006542d047896 */ /* 0x000fd20008000004 */
[----:B------:R-:W-:Y:S03]  /*4aa0*/  SYNCS.ARRIVE.TRANS64.RED.A1T0 RZ, [UR4], RZ ;  /* 0x000000ffffff79a7 */ /* 0x000fe60008100404 */
.L_x_92:
[----:B-12---:R-:W-:Y:S01]  /*4ab0*/  SHF.L.U32 R3, RZ, 0x1f, RZ ;  /* 0x0000001fff037819 */ /* 0x006fe200000006ff */
[----:B------:R-:W-:Y:S01]  /*4ac0*/  UIADD3 UR4, UPT, UPT, UR26, 0x1c0, URZ ;  /* 0x000001c01a047890 */ /* 0x000fe2000fffe0ff */
[----:B------:R-:W-:Y:S02]  /*4ad0*/  PLOP3.LUT P0, PT, PT, PT, UP1, 0x80, 0x8 ;  /* 0x000000000008781c */ /* 0x000fe40003f0f018 */
[----:B------:R-:W1:Y:S02]  /*4ae0*/  SYNCS.PHASECHK.TRANS64.TRYWAIT P1, [UR26+0x1c0], R3 ;  /* 0x0001c003ff0075a7 */ /* 0x000e64000802111a */
[----:B-1----:R-:W-:Y:S09]  /*4af0*/  @!P1 BRA `(.L_x_94) ;  /* 0x0000004400089947 */ /* 0x002ff20003800000 */
.L_x_199:
[----:B------:R-:W-:Y:S01]  /*4b00*/  @!UP1 UPRMT UR4, UR45, 0x654, UR4 ;  /* 0x000006542d049896 */ /* 0x000fe20008000004 */
[----:B------:R-:W-:Y:S01]  /*4b10*/  UMOV UR5, 0xffff ;  /* 0x0000ffff00057882 */ /* 0x000fe20000000000 */
[----:B------:R-:W-:-:S07]  /*4b20*/  UMOV UR6, 0x1 ;  /* 0x0000000100067882 */ /* 0x000fce0000000000 */
[----:B------:R-:W-:Y:S01]  /*4b30*/  @!P0 SYNCS.ARRIVE.TRANS64.RED.A1T0 RZ, [UR4], RZ ;  /* 0x000000ffffff89a7 */ /* 0x000fe20008100404 */
[----:B------:R-:W-:Y:S01]  /*4b40*/  NOP ;  /* 0x0000000000007918 */ /* 0x000fe20000000000 */
[----:B-1----:R-:W1:Y:S01]  /*4b50*/  LDS R0, [UR8+0x14] ;  /* 0x00001408ff007984 */ /* 0x002e620008000800 */
[----:B------:R-:W-:-:S04]  /*4b60*/  ULOP3.LUT UR4, UR44, 0xffff, URZ, 0xc0, !UPT ;  /* 0x0000ffff2c047892 */ /* 0x000fc8000f8ec0ff */
[----:B------:R-:W-:-:S04]  /*4b70*/  USHF.R.U32.HI UR4, URZ, 0x5, UR4 ;  /* 0x00000005ff047899 */ /* 0x000fc80008011604 */
[----:B------:R-:W-:Y:S02]  /*4b80*/  USHF.L.U32 UR5, UR5, UR4, URZ ;  /* 0x0000000405057299 */ /* 0x000fe400080006ff */
[----:B------:R-:W-:-:S04]  /*4b90*/  USHF.L.U32 UR4, UR6, UR4, URZ ;  /* 0x0000000406047299 */ /* 0x000fc800080006ff */
[----:B-1----:R-:W-:-:S04]  /*4ba0*/  LOP3.LUT R0, R0, UR5, RZ, 0xc0, !PT ;  /* 0x0000000500007c12 */ /* 0x002fc8000f8ec0ff */
[----:B------:R-:W-:-:S13]  /*4bb0*/  ISETP.NE.AND P0, PT, R0, UR5, PT ;  /* 0x0000000500007c0c */ /* 0x000fda000bf05270 */
[----:B------:R-:W-:Y:S05]  /*4bc0*/  @P0 BRA `(.L_x_95) ;  /* 0x0000000000580947 */ /* 0x000fea0003800000 */
[----:B------:R-:W1:Y:S02]  /*4bd0*/  LDS R0, [UR8+0x18] ;  /* 0x00001808ff007984 */ /* 0x000e640008000800 */
[----:B-1----:R-:W-:-:S04]  /*4be0*/  LOP3.LUT R0, R0, UR4, RZ, 0xc0, !PT ;  /* 0x0000000400007c12 */ /* 0x002fc8000f8ec0ff */
[----:B------:R-:W-:-:S13]  /*4bf0*/  ISETP.NE.AND P0, PT, R0, UR4, PT ;  /* 0x0000000400007c0c */ /* 0x000fda000bf05270 */
[----:B------:R-:W-:Y:S05]  /*4c00*/  @P0 BRA `(.L_x_96) ;  /* 0x00000000003c0947 */ /* 0x000fea0003800000 */
[----:B------:R-:W1:Y:S01]  /*4c10*/  S2R R2, SR_LANEID ;  /* 0x0000000000027919 */ /* 0x000e620000000000 */
[----:B------:R-:W-:Y:S01]  /*4c20*/  ULOP3.LUT UR5, URZ, UR5, URZ, 0x33, !UPT ;  /* 0x00000005ff057292 */ /* 0x000fe2000f8e33ff */
[----:B------:R-:W-:Y:S01]  /*4c30*/  LOP3.LUT R4, RZ, UR4, RZ, 0x33, !PT ;  /* 0x00000004ff047c12 */ /* 0x000fe2000f8e33ff */
[----:B------:R-:W-:Y:S02]  /*4c40*/  VOTEU.ANY UR4, UPT, PT ;  /* 0x0000000000047886 */ /* 0x000fe400038e0100 */
[----:B------:R-:W-:Y:S01]  /*4c50*/  UFLO.U32 UR4, UR4 ;  /* 0x00000004000472bd */ /* 0x000fe200080e0000 */
[----:B------:R-:W2:Y:S01]  /*4c60*/  REDUX UR6, R4 ;  /* 0x00000000040673c4 */ /* 0x000ea20000000000 */
[----:B------:R-:W-:-:S06]  /*4c70*/  IMAD.U32 R0, RZ, RZ, UR5 ;  /* 0x00000005ff007e24 */ /* 0x000fcc000f8e00ff */
[----:B------:R4:W-:Y:S01]  /*4c80*/  UTCATOMSWS.AND URZ, UR5 ;  /* 0x0000000500ff79e3 */ /* 0x0009e20008000000 */
[----:B------:R-:W3:Y:S01]  /*4c90*/  REDUX UR7, R0 ;  /* 0x00000000000773c4 */ /* 0x000ee20000000000 */
[----:B-1----:R-:W-:Y:S01]  /*4ca0*/  ISETP.EQ.U32.AND P0, PT, R2, UR4, PT ;  /* 0x0000000402007c0c */ /* 0x002fe2000bf02070 */
[----:B--2---:R-:W-:Y:S01]  /*4cb0*/  IMAD.U32 R2, RZ, RZ, UR6 ;  /* 0x00000006ff027e24 */ /* 0x004fe2000f8e00ff */
[----:B---3--:R-:W-:-:S11]  /*4cc0*/  MOV R3, UR7 ;  /* 0x0000000700037c02 */ /* 0x008fd60008000f00 */
[----:B------:R4:W-:Y:S04]  /*4cd0*/  @P0 ATOMS.AND RZ, [UR8+0x14], R3 ;  /* 0x00001403ffff098c */ /* 0x0009e8000a800008 */
[----:B------:R4:W-:Y:S01]  /*4ce0*/  @P0 ATOMS.AND RZ, [UR8+0x18], R2 ;  /* 0x00001802ffff098c */ /* 0x0009e2000a800008 */
[----:B------:R-:W-:Y:S05]  /*4cf0*/  BRA `(.L_x_97) ;  /* 0x0000000000147947 */ /* 0x000fea0003800000 */
.L_x_96:
[----:B------:R-:W-:Y:S02]  /*4d00*/  MOV R2, 0x4d20 ;  /* 0x00004d2000027802 */ /* 0x000fe40000000f00 */
[----:B---3-5:R-:W-:Y:S05]  /*4d10*/  CALL.REL.NOINC `($__internal_0_$__cuda_sm10x_tcgen05_guardrail_trap_col_being_dealloced_not_returned_by_alloc) ;  /* 0x0000004400747944 */ /* 0x028fea0003c00000 */
[----:B------:R-:W-:Y:S05]  /*4d20*/  BRA `(.L_x_97) ;  /* 0x0000000000087947 */ /* 0x000fea0003800000 */
.L_x_95:
[----:B------:R-:W-:Y:S02]  /*4d30*/  MOV R2, 0x4d50 ;  /* 0x00004d5000027802 */ /* 0x000fe40000000f00 */
[----:B---3-5:R-:W-:Y:S05]  /*4d40*/  CALL.REL.NOINC `($__internal_2_$__cuda_sm10x_tcgen05_guardrail_trap_unallocated_columns_being_dealloced) ;  /* 0x0000004400807944 */ /* 0x028fea0003c00000 */
.L_x_97:
[----:B------:R-:W-:Y:S01]  /*4d50*/  NOP ;  /* 0x0000000000007918 */ /* 0x000fe20000000000 */
[----:B----4-:R-:W-:Y:S05]  /*4d60*/  EXIT ;  /* 0x000000000000794d */ /* 0x010fea0003800000 */
.L_x_68:
[----:B------:R-:W-:-:S09]  /*4d70*/  UISETP.NE.OR UP0, UPT, UR22, 0x3, !UP4 ;  /* 0x000000031600788c */ /* 0x000fd2000e705670 */
[----:B------:R-:W-:Y:S05]  /*4d80*/  BRA.U UP0, `(.L_x_98) ;  /* 0x0000001100347547 */ /* 0x000fea000b800000 */
[----:B------:R-:W2:Y:S01]  /*4d90*/  S2UR UR6, SR_CgaCtaId ;  /* 0x00000000000679c3 */ /* 0x000ea20000008800 */
[----:B------:R-:W3:Y:S01]  /*4da0*/  LDCU UR37, c[0x0][0x370] ;  /* 0x00006e00ff2577ac */ /* 0x000ee20008000800 */
[----:B------:R-:W-:Y:S02]  /*4db0*/  HFMA2 R13, -RZ, RZ, 0, 0 ;  /* 0x00000000ff0d7431 */ /* 0x000fe400000001ff */
[----:B------:R-:W-:Y:S01]  /*4dc0*/  IMAD.MOV.U32 R15, RZ, RZ, 0x1 ;  /* 0x00000001ff0f7424 */ /* 0x000fe200078e00ff */
[----:B------:R-:W-:Y:S01]  /*4dd0*/  MOV R7, 0x2000 ;  /* 0x0000200000077802 */ /* 0x000fe20000000f00 */
[----:B------:R-:W3:Y:S01]  /*4de0*/  LDCU.128 UR32, c[0x0][0xb10] ;  /* 0x00016200ff2077ac */ /* 0x000ee20008000c00 */
[----:B------:R-:W-:Y:S01]  /*4df0*/  IMAD.MOV.U32 R14, RZ, RZ, RZ ;  /* 0x000000ffff0e7224 */ /* 0x000fe200078e00ff */
[----:B------:R-:W4:Y:S01]  /*4e00*/  LDC.64 R16, c[0x0][0x348] ;  /* 0x0000d200ff107b82 */ /* 0x000f220000000a00 */
[----:B------:R-:W1:Y:S01]  /*4e10*/  LDCU UR31, c[0x0][0x374] ;  /* 0x00006e80ff1f77ac */ /* 0x000e620008000800 */
[----:B------:R-:W1:Y:S06]  /*4e20*/  LDCU UR15, c[0x0][0xb0c] ;  /* 0x00016180ff0f77ac */ /* 0x000e6c0008000800 */
[----:B------:R-:W4:Y:S01]  /*4e30*/  LDC.64 R2, c[0x0][0x888] ;  /* 0x00022200ff027b82 */ /* 0x000f220000000a00 */
[----:B------:R-:W1:Y:S01]  /*4e40*/  LDCU UR40, c[0x0][0xb20] ;  /* 0x00016400ff2877ac */ /* 0x000e620008000800 */
[----:B------:R-:W1:Y:S06]  /*4e50*/  LDCU UR4, c[0x0][0xb30] ;  /* 0x00016600ff0477ac */ /* 0x000e6c0008000800 */
[----:B------:R-:W4:Y:S01]  /*4e60*/  LDC.64 R4, c[0x0][0x890] ;  /* 0x00022400ff047b82 */ /* 0x000f220000000a00 */
[----:B------:R-:W-:Y:S01]  /*4e70*/  UMOV UR29, 0x400 ;  /* 0x00000400001d7882 */ /* 0x000fe20000000000 */
[----:B------:R-:W-:-:S02]  /*4e80*/  UPLOP3.LUT UP3, UPT, UPT, UPT, UPT, 0x40, 0x4 ;  /* 0x000000000004789c */ /* 0x000fc40003f6e870 */
[----:B--2---:R-:W-:Y:S02]  /*4e90*/  ULEA UR29, UR6, UR29, 0x18 ;  /* 0x0000001d061d7291 */ /* 0x004fe4000f8ec0ff */
[----:B---3--:R-:W-:Y:S02]  /*4ea0*/  UIMAD.WIDE.U32 UR6, UR37, UR32, URZ ;  /* 0x00000020250672a5 */ /* 0x008fe4000f8e00ff */
[----:B-1----:R-:W-:Y:S02]  /*4eb0*/  UIMAD.WIDE.U32 UR8, UR31, UR35, URZ ;  /* 0x000000231f0872a5 */ /* 0x002fe4000f8e00ff */
[----:B------:R-:W-:Y:S02]  /*4ec0*/  UISETP.GE.AND UP0, UPT, UR42, 0x1, UPT ;  /* 0x000000012a00788c */ /* 0x000fe4000bf06270 */
[----:B------:R-:W-:Y:S01]  /*4ed0*/  UISETP.NE.AND UP4, UPT, UR42, 0x1, UPT ;  /* 0x000000012a00788c */ /* 0x000fe2000bf85270 */
[----:B------:R-:W-:Y:S02]  /*4ee0*/  UMOV UR6, UR7 ;  /* 0x0000000700067c82 */ /* 0x000fe40008000000 */
[----:B------:R-:W-:Y:S01]  /*4ef0*/  UMOV UR38, UR9 ;  /* 0x0000000900267c82 */ /* 0x000fe20008000000 */
[----:B------:R-:W1:Y:S01]  /*4f00*/  LDCU.64 UR22, c[0x0][0xb28] ;  /* 0x00016500ff1677ac */ /* 0x000e620008000a00 */
[----:B------:R-:W-:-:S02]  /*4f10*/  UISETP.NE.AND UP6, UPT, UR15, 0x1, UPT ;  /* 0x000000010f00788c */ /* 0x000fc4000bfc5270 */
[----:B------:R-:W-:Y:S02]  /*4f20*/  UISETP.NE.AND UP5, UPT, UR34, 0x1, UPT ;  /* 0x000000012200788c */ /* 0x000fe4000bfa5270 */
[----:B------:R-:W-:Y:S02]  /*4f30*/  USHF.R.U32.HI UR39, URZ, UR33, UR6 ;  /* 0x00000021ff277299 */ /* 0x000fe40008011606 */
[----:B------:R-:W-:Y:S02]  /*4f40*/  USHF.R.U32.HI UR38, URZ, UR40, UR38 ;  /* 0x00000028ff267299 */ /* 0x000fe40008011626 */
[----:B------:R-:W-:Y:S01]  /*4f50*/  UISETP.NE.AND UP2, UPT, UR4, 0x1, UPT ;  /* 0x000000010400788c */ /* 0x000fe2000bf45270 */
[----:B------:R-:W-:-:S10]  /*4f60*/  UMOV UR12, URZ ;  /* 0x000000ff000c7c82 */ /* 0x000fd40008000000 */
.L_x_107:
[C---:B------:R-:W-:Y:S02]  /*4f70*/  LEA R12, R14.reuse, UR29, 0x3 ;  /* 0x0000001d0e0c7c11 */ /* 0x040fe4000f8e18ff */
[----:B------:R-:W-:Y:S02]  /*4f80*/  SHF.L.U32 R9, R13, 0x1f, RZ ;  /* 0x0000001f0d097819 */ /* 0x000fe400000006ff */
[----:B------:R-:W-:Y:S02]  /*4f90*/  LEA R10, R14, UR29, 0x4 ;  /* 0x0000001d0e0a7c11 */ /* 0x000fe4000f8e20ff */
[----:B------:R-:W2:Y:S02]  /*4fa0*/  SYNCS.PHASECHK.TRANS64.TRYWAIT P0, [R12+URZ+0x140], R9 ;  /* 0x000140090c0075a7 */ /* 0x000ea400080011ff */
[----:B--2-4-:R-:W-:Y:S05]  /*4fb0*/  @!P0 BRA `(.L_x_99) ;  /* 0x0000003c00f08947 */ /* 0x014fea0003800000 */
.L_x_200:
[----:B--2---:R-:W2:Y:S01]  /*4fc0*/  LDS.128 R8, [R10+0x1d0] ;  /* 0x0001d0000a087984 */ /* 0x004ea20000000c00 */
[----:B------:R-:W-:Y:S01]  /*4fd0*/  UISETP.GE.AND UP0, UPT, UR42, 0x1, UPT ;  /* 0x000000012a00788c */ /* 0x000fe2000bf06270 */
[----:B------:R-:W-:Y:S01]  /*4fe0*/  @!PT LDS RZ, [RZ] ;  /* 0x00000000fffff984 */ /* 0x000fe20000000800 */
[----:B------:R-:W-:Y:S01]  /*4ff0*/  @!PT LDS RZ, [RZ] ;  /* 0x00000000fffff984 */ /* 0x000fe20000000800 */
[----:B------:R-:W-:Y:S01]  /*5000*/  @!PT LDS RZ, [RZ] ;  /* 0x00000000fffff984 */ /* 0x000fe20000000800 */
[----:B------:R-:W-:Y:S01]  /*5010*/  @!PT LDS RZ, [RZ] ;  /* 0x00000000fffff984 */ /* 0x000fe20000000800 */
[----:B------:R3:W-:Y:S06]  /*5020*/  MEMBAR.ALL.CTA ;  /* 0x0000000000007992 */ /* 0x0007ec0000008000 */
[----:B---3--:R-:W3:Y:S01]  /*5030*/  FENCE.VIEW.ASYNC.S ;  /* 0x00000000000073c6 */ /* 0x008ee20000000000 */
[----:B--2---:R-:W-:Y:S11]  /*5040*/  LOP3.LUT P0, RZ, R10, 0x1, RZ, 0xc0, !PT ;  /* 0x000000010aff7812 */ /* 0x004ff6000780c0ff */
[----:B------:R-:W-:Y:S02]  /*5050*/  @!UPT UIADD3 URZ, UPT, UPT, URZ, URZ, URZ ;  /* 0x000000fffffff290 */ /* 0x000fe4000fffe0ff */
[----:B---3--:R-:W-:Y:S01]  /*5060*/  VOTEU.ANY UP1, P0 ;  /* 0x0000000000ff7886 */ /* 0x008fe20000020100 */
[----:B------:R-:W-:Y:S11]  /*5070*/  PLOP3.LUT P0, PT, PT, PT, UP1, 0x80, 0x8 ;  /* 0x000000000008781c */ /* 0x000ff60003f0f018 */
[----:B------:R-:W-:Y:S02]  /*5080*/  @!UPT UIADD3 URZ, UPT, UPT, URZ, URZ, URZ ;  /* 0x000000fffffff290 */ /* 0x000fe4000fffe0ff */
[----:B------:R-:W-:Y:S02]  /*5090*/  @P0 SHF.R.U32.HI R0, RZ, 0x10, R9 ;  /* 0x00000010ff000819 */ /* 0x000fe40000011609 */
[----:B------:R-:W-:Y:S02]  /*50a0*/  @P0 MOV R6, R8 ;  /* 0x0000000800060202 */ /* 0x000fe40000000f00 */
[----:B------:R-:W-:Y:S01]  /*50b0*/  @P0 R2UR UR4, R0 ;  /* 0x00000000000402ca */ /* 0x000fe200000e0000 */
[----:B------:R-:W-:Y:S01]  /*50c0*/  VIADD R0, R12, 0x150 ;  /* 0x000001500c007836 */ /* 0x000fe20000000000 */
[----:B------:R-:W-:Y:S02]  /*50d0*/  @P0 LOP3.LUT R8, R9, 0xffff, RZ, 0xc0, !PT ;  /* 0x0000ffff09080812 */ /* 0x000fe400078ec0ff */
[----:B------:R-:W-:Y:S02]  /*50e0*/  @P0 R2UR UR6, R6 ;  /* 0x00000000060602ca */ /* 0x000fe400000e0000 */
[----:B------:R-:W-:Y:S02]  /*50f0*/  PRMT R0, RZ, 0x654, R0 ;  /* 0x00000654ff007816 */ /* 0x000fe40000000000 */
[----:B------:R-:W-:Y:S02]  /*5100*/  @P0 R2UR UR5, R8 ;  /* 0x00000000080502ca */ /* 0x000fe400000e0000 */
[----:B------:R2:W-:Y:S03]  /*5110*/  SYNCS.ARRIVE.TRANS64.RED.A1T0 RZ, [R0+URZ], RZ ;  /* 0x000000ff00ff79a7 */ /* 0x0005e600081004ff */
[----:B------:R-:W-:Y:S04]  /*5120*/  @UP1 UMOV UR30, UR4 ;  /* 0x00000004001e1c82 */ /* 0x000fe80008000000 */
[----:B------:R-:W-:Y:S04]  /*5130*/  @UP1 UMOV UR14, UR6 ;  /* 0x00000006000e1c82 */ /* 0x000fe80008000000 */
[----:B------:R-:W-:Y:S01]  /*5140*/  @UP1 UMOV UR13, UR5 ;  /* 0x00000005000d1c82 */ /* 0x000fe20008000000 */
[----:B------:R-:W-:Y:S05]  /*5150*/  BRA.U !UP0, `(.L_x_100) ;  /* 0x0000000108a47547 */ /* 0x000fea000b800000 */
[----:B------:R-:W-:Y:S02]  /*5160*/  UIMAD.WIDE.U32 UR8, UR13, UR35, URZ ;  /* 0x000000230d0872a5 */ /* 0x000fe4000f8e00ff */
[----:B------:R-:W-:Y:S02]  /*5170*/  UIMAD.WIDE.U32 UR10, UR14, UR32, URZ ;  /* 0x000000200e0a72a5 */ /* 0x000fe4000f8e00ff */
[----:B------:R-:W-:Y:S02]  /*5180*/  USEL UR4, UR31, UR38, !UP5 ;  /* 0x000000261f047287 */ /* 0x000fe4000e800000 */
[----:B------:R-:W-:Y:S02]  /*5190*/  USEL UR7, UR37, UR39, !UP6 ;  /* 0x0000002725077287 */ /* 0x000fe4000f000000 */
[----:B-1----:R-:W-:Y:S02]  /*51a0*/  UIMAD.WIDE.U32 UR16, UR4, UR22, URZ ;  /* 0x00000016041072a5 */ /* 0x002fe4000f8e00ff */
[----:B------:R-:W-:Y:S01]  /*51b0*/  UIMAD.WIDE.U32 UR18, UR7, UR22, URZ ;  /* 0x00000016071272a5 */ /* 0x000fe2000f8e00ff */
[----:B------:R-:W-:Y:S02]  /*51c0*/  UMOV UR5, UR9 ;  /* 0x0000000900057c82 */ /* 0x000fe40008000000 */
[----:B------:R-:W-:Y:S03]  /*51d0*/  USHF.R.U32.HI UR6, URZ, UR40, UR5 ;  /* 0x00000028ff067299 */ /* 0x000fe60008011605 */
[----:B------:R-:W-:Y:S01]  /*51e0*/  UMOV UR5, UR11 ;  /* 0x0000000b00057c82 */ /* 0x000fe20008000000 */
[----:B------:R-:W-:Y:S02]  /*51f0*/  USEL UR6, UR13, UR6, !UP5 ;  /* 0x000000060d067287 */ /* 0x000fe4000e800000 */
[----:B------:R-:W-:Y:S02]  /*5200*/  USHF.R.U32.HI UR8, URZ, UR33, UR5 ;  /* 0x00000021ff087299 */ /* 0x000fe40008011605 */
[----:B------:R-:W-:Y:S01]  /*5210*/  UIMAD.WIDE.U32 UR10, UR6, UR22, URZ ;  /* 0x00000016060a72a5 */ /* 0x000fe2000f8e00ff */
[----:B------:R-:W-:Y:S02]  /*5220*/  UMOV UR5, UR17 ;  /* 0x0000001100057c82 */ /* 0x000fe40008000000 */
[----:B------:R-:W-:Y:S03]  /*5230*/  @UP4 USHF.R.U32.HI UR4, URZ, UR23, UR5 ;  /* 0x00000017ff044299 */ /* 0x000fe60008011605 */
[----:B------:R-:W-:Y:S01]  /*5240*/  UMOV UR5, UR19 ;  /* 0x0000001300057c82 */ /* 0x000fe20008000000 */
[----:B------:R-:W-:Y:S02]  /*5250*/  UIMAD UR4, UR42, UR4, URZ ;  /* 0x000000042a0472a4 */ /* 0x000fe4000f8e02ff */
[----:B------:R-:W-:Y:S02]  /*5260*/  @UP4 USHF.R.U32.HI UR7, URZ, UR23, UR5 ;  /* 0x00000017ff074299 */ /* 0x000fe40008011605 */
[----:B------:R-:W-:Y:S02]  /*5270*/  USEL UR5, UR14, UR8, !UP6 ;  /* 0x000000080e057287 */ /* 0x000fe4000f000000 */
[----:B------:R-:W-:Y:S02]  /*5280*/  UIMAD UR8, UR42, UR7, URZ ;  /* 0x000000072a0872a4 */ /* 0x000fe4000f8e02ff */
[----:B------:R-:W-:Y:S03]  /*5290*/  UISETP.GE.AND UP0, UPT, UR6, UR4, UPT ;  /* 0x000000040600728c */ /* 0x000fe6000bf06270 */
[----:B------:R-:W-:Y:S01]  /*52a0*/  UMOV UR4, UR11 ;  /* 0x0000000b00047c82 */ /* 0x000fe20008000000 */
[----:B------:R-:W-:Y:S02]  /*52b0*/  UISETP.GE.OR UP0, UPT, UR5, UR8, UP0 ;  /* 0x000000080500728c */ /* 0x000fe40008706670 */
[----:B------:R-:W-:Y:S02]  /*52c0*/  USHF.R.U32.HI UR4, URZ, UR23, UR4 ;  /* 0x00000017ff047299 */ /* 0x000fe40008011604 */
[----:B------:R-:W-:Y:S02]  /*52d0*/  UIMAD.WIDE.U32 UR8, UR5, UR22, URZ ;  /* 0x00000016050872a5 */ /* 0x000fe4000f8e00ff */
[----:B------:R-:W-:Y:S04]  /*52e0*/  USEL UR10, UR6, UR4, !UP4 ;  /* 0x00000004060a7287 */ /* 0x000fe8000e000000 */
[----:B------:R-:W-:Y:S01]  /*52f0*/  UIADD3 UR11, UPT, UPT, -UR10, URZ, URZ ;  /* 0x000000ff0a0b7290 */ /* 0x000fe2000fffe1ff */
[----:B------:R-:W-:Y:S02]  /*5300*/  @!UP0 UMOV UR4, UR9 ;  /* 0x0000000900048c82 */ /* 0x000fe40008000000 */
[----:B------:R-:W-:Y:S02]  /*5310*/  @!UP0 USHF.R.U32.HI UR4, URZ, UR23, UR4 ;  /* 0x00000017ff048299 */ /* 0x000fe40008011604 */
[----:B------:R-:W-:Y:S02]  /*5320*/  UIMAD UR8, UR42, UR11, UR6 ;  /* 0x0000000b2a0872a4 */ /* 0x000fe4000f8e0206 */
[----:B------:R-:W-:Y:S04]  /*5330*/  @!UP0 USEL UR4, UR5, UR4, !UP4 ;  /* 0x0000000405048287 */ /* 0x000fe8000e000000 */
[----:B------:R-:W-:Y:S02]  /*5340*/  @!UP0 UIMAD UR7, UR7, UR8, UR4 ;  /* 0x00000008070782a4 */ /* 0x000fe4000f8e0204 */
[----:B------:R-:W-:Y:S02]  /*5350*/  @!UP0 UIADD3 UR9, UPT, UPT, UR10, -UR4, URZ ;  /* 0x800000040a098290 */ /* 0x000fe4000fffe0ff */
[----:B------:R-:W-:Y:S02]  /*5360*/  UIADD3 UR8, UPT, UPT, -UR6, URZ, URZ ;  /* 0x000000ff06087290 */ /* 0x000fe4000fffe1ff */
[----:B------:R-:W-:Y:S02]  /*5370*/  UIADD3 UR4, UPT, UPT, -UR5, URZ, URZ ;  /* 0x000000ff05047290 */ /* 0x000fe4000fffe1ff */
[----:B------:R-:W-:Y:S03]  /*5380*/  @!UP0 UIMAD UR6, UR9, UR42, UR5 ;  /* 0x0000002a090682a4 */ /* 0x000fe6000f8e0205 */
[----:B------:R-:W-:Y:S01]  /*5390*/  @!UP0 UMOV UR5, UR7 ;  /* 0x0000000700058c82 */ /* 0x000fe20008000000 */
[----:B------:R-:W-:Y:S02]  /*53a0*/  UIMAD UR7, UR15, UR4, UR14 ;  /* 0x000000040f0772a4 */ /* 0x000fe4000f8e020e */
[----:B------:R-:W-:Y:S02]  /*53b0*/  UIMAD UR4, UR34, UR8, UR13 ;  /* 0x00000008220472a4 */ /* 0x000fe4000f8e020d */
[----:B------:R-:W-:Y:S02]  /*53c0*/  UIMAD UR14, UR5, UR15, UR7 ;  /* 0x0000000f050e72a4 */ /* 0x000fe4000f8e0207 */
[----:B------:R-:W-:Y:S11]  /*53d0*/  UIMAD UR13, UR6, UR34, UR4 ;  /* 0x00000022060d72a4 */ /* 0x000ff6000f8e0204 */
[----:B------:R-:W-:Y:S01]  /*53e0*/  @!UPT UIADD3 URZ, UPT, UPT, URZ, URZ, URZ ;  /* 0x000000fffffff290 */ /* 0x000fe2000fffe0ff */
.L_x_100:
[----:B------:R-:W3:Y:S01]  /*53f0*/  @!UP2 LDCU.128 UR8, c[0x0][0xb10] ;  /* 0x00016200ff08a7ac */ /* 0x000ee20008000c00 */
[C---:B----4-:R-:W-:Y:S02]  /*5400*/  ISETP.NE.U32.AND P1, PT, R4.reuse, RZ, PT ;  /* 0x000000ff0400720c */ /* 0x050fe40003f25070 */
[----:B------:R-:W-:Y:S02]  /*5410*/  ISETP.NE.U32.AND P0, PT, R4, RZ, PT ;  /* 0x000000ff0400720c */ /* 0x000fe40003f05070 */
[C---:B------:R-:W-:Y:S02]  /*5420*/  ISETP.NE.AND.EX P1, PT, R5.reuse, RZ, PT, P1 ;  /* 0x000000ff0500720c */ /* 0x040fe40003f25310 */
[----:B------:R-:W-:Y:S01]  /*5430*/  ISETP.NE.AND.EX P0, PT, R5, RZ, PT, P0 ;  /* 0x000000ff0500720c */ /* 0x000fe20003f05300 */
[----:B------:R-:W4:Y:S01]  /*5440*/  @!UP2 LDCU UR5, c[0x0][0xb0c] ;  /* 0x00016180ff05a7ac */ /* 0x000f220008000800 */
[----:B------:R-:W-:Y:S02]  /*5450*/  USHF.L.U32 UR26, UR25, 0x6, URZ ;  /* 0x00000006191a7899 */ /* 0x000fe400080006ff */
[----:B------:R-:W-:Y:S02]  /*5460*/  USHF.L.U32 UR27, UR20, 0x6, URZ ;  /* 0x00000006141b7899 */ /* 0x000fe400080006ff */
[----:B---3--:R-:W-:Y:S07]  /*5470*/  UIMAD.WIDE.U32 UR6, UR14, UR8, URZ ;  /* 0x000000080e0672a5 */ /* 0x008fee000f8e00ff */
[----:B------:R-:W-:Y:S01]  /*5480*/  @!UP2 UMOV UR4, UR7 ;  /* 0x000000070004ac82 */ /* 0x000fe20008000000 */
[----:B----4-:R-:W-:Y:S02]  /*5490*/  @!UP2 UISETP.NE.AND UP0, UPT, UR5, 0x1, UPT ;  /* 0x000000010500a88c */ /* 0x010fe4000bf05270 */
[----:B------:R-:W-:Y:S02]  /*54a0*/  @!UP2 USHF.R.U32.HI UR4, URZ, UR9, UR4 ;  /* 0x00000009ff04a299 */ /* 0x000fe40008011604 */
[----:B------:R-:W-:Y:S02]  /*54b0*/  UIMAD.WIDE.U32 UR6, UR13, UR11, URZ ;  /* 0x0000000b0d0672a5 */ /* 0x000fe4000f8e00ff */
[----:B------:R-:W-:Y:S02]  /*54c0*/  @!UP2 USEL UR8, UR14, UR4, !UP0 ;  /* 0x000000040e08a287 */ /* 0x000fe4000c000000 */
[----:B------:R-:W-:Y:S03]  /*54d0*/  @!UP2 UISETP.NE.AND UP0, UPT, UR10, 0x1, UPT ;  /* 0x000000010a00a88c */ /* 0x000fe6000bf05270 */
[----:B------:R-:W-:Y:S02]  /*54e0*/  @!UP2 UMOV UR6, UR7 ;  /* 0x000000070006ac82 */ /* 0x000fe40008000000 */
[----:B------:R-:W3:Y:S02]  /*54f0*/  @!UP2 LDCU UR4, c[0x0][0xb20] ;  /* 0x00016400ff04a7ac */ /* 0x000ee40008000800 */
[----:B---3--:R-:W-:Y:S04]  /*5500*/  @!UP2 USHF.R.U32.HI UR6, URZ, UR4, UR6 ;  /* 0x00000004ff06a299 */ /* 0x008fe80008011606 */
[----:B------:R-:W-:Y:S04]  /*5510*/  @!UP2 USEL UR6, UR13, UR6, !UP0 ;  /* 0x000000060d06a287 */ /* 0x000fe8000c000000 */
[----:B------:R-:W-:Y:S02]  /*5520*/  @!UP2 UIADD3 UR4, UPT, UPT, -UR8, UR6, URZ ;  /* 0x000000060804a290 */ /* 0x000fe4000fffe1ff */
[----:B------:R-:W-:Y:S02]  /*5530*/  @!UP2 UIADD3 UR6, UPT, UPT, UR8, -UR6, URZ ;  /* 0x800000060806a290 */ /* 0x000fe4000fffe0ff */
[----:B------:R-:W-:Y:S02]  /*5540*/  @!UP2 UIMAD UR14, UR4, UR5, UR14 ;  /* 0x00000005040ea2a4 */ /* 0x000fe4000f8e020e */
[----:B------:R-:W-:Y:S01]  /*5550*/  @!UP2 UIMAD UR13, UR6, UR10, UR13 ;  /* 0x0000000a060da2a4 */ /* 0x000fe2000f8e020d */
[----:B------:R-:W-:Y:S11]  /*5560*/  BRA.U UP3, `(.L_x_101) ;  /* 0x0000000103107547 */ /* 0x000ff6000b800000 */
[----:B--2---:R-:W-:Y:S04]  /*5570*/  MOV R0, UR43 ;  /* 0x0000002b00007c02 */ /* 0x004fe80008000f00 */
[----:B------:R-:W-:Y:S04]  /*5580*/  SHF.L.U32 R9, R0, 0x1f, RZ ;  /* 0x0000001f00097819 */ /* 0x000fe800000006ff */
[----:B------:R-:W2:Y:S02]  /*5590*/  SYNCS.PHASECHK.TRANS64.TRYWAIT P2, [UR29+0x138], R9 ;  /* 0x00013809ff0075a7 */ /* 0x000ea4000804111d */
[----:B--2---:R-:W-:Y:S05]  /*55a0*/  @!P2 BRA `(.L_x_102) ;  /* 0x000000380088a947 */ /* 0x004fea0003800000 */
.L_x_101:
[----:B------:R-:W-:Y:S05]  /*55b0*/  @!P1 BRA `(.L_x_103) ;  /* 0x0000000000309947 */ /* 0x000fea0003800000 */
[----:B------:R-:W-:Y:S01]  /*55c0*/  ISETP.NE.U32.AND P1, PT, R2, RZ, PT ;  /* 0x000000ff0200720c */ /* 0x000fe20003f25070 */
[----:B------:R-:W3:Y:S01]  /*55d0*/  LDCU.64 UR4, c[0x0][0x358] ;  /* 0x00006b00ff0477ac */ /* 0x000ee20008000a00 */
[----:B------:R-:W-:Y:S02]  /*55e0*/  IMAD.MOV.U32 R27, RZ, RZ, 0x1 ;  /* 0x00000001ff1b7424 */ /* 0x000fe400078e00ff */
[----:B------:R-:W-:Y:S11]  /*55f0*/  ISETP.NE.AND.EX P1, PT, R3, RZ, PT, P1 ;  /* 0x000000ff0300720c */ /* 0x000ff60003f25310 */
[----:B------:R-:W-:Y:S02]  /*5600*/  @!UPT UIADD3 URZ, UPT, UPT, URZ, URZ, URZ ;  /* 0x000000fffffff290 */ /* 0x000fe4000fffe0ff */
[----:B--2---:R-:W2:Y:S01]  /*5610*/  @P1 LDC.64 R8, c[0x0][0x888] ;  /* 0x00022200ff081b82 */ /* 0x004ea20000000a00 */
[----:B------:R-:W-:Y:S04]  /*5620*/  @P1 IMAD R0, R4, UR36, RZ ;  /* 0x0000002404001c24 */ /* 0x000fe8000f8e02ff */
[----:B--2---:R-:W-:Y:S04]  /*5630*/  @P1 IMAD.WIDE R8, R0, 0x4, R8 ;  /* 0x0000000400081825 */ /* 0x004fe800078e0208 */
[----:B------:R-:W-:Y:S01]  /*5640*/  HFMA2 R0, -RZ, RZ, 0, 5.9604644775390625e-08 ;  /* 0x00000001ff007431 */ /* 0x000fe200000001ff */
[----:B---3-5:R3:W5:Y:S04]  /*5650*/  @P1 LDG.E R26, desc[UR4][R8.64] ;  /* 0x00000004081a1981 */ /* 0x028768000c1e1900 */
[----:B------:R-:W-:Y:S01]  /*5660*/  @!P1 PRMT R27, R0, 0x7610, R27 ;  /* 0x00007610001b9816 */ /* 0x000fe2000000001b */
[----:B---3--:R-:W4:Y:S06]  /*5670*/  @!P1 LDC R26, c[0x0][0x880] ;  /* 0x00022000ff1a9b82 */ /* 0x008f2c0000000800 */
.L_x_103:
[----:B----45:R-:W-:Y:S01]  /*5680*/  @!P0 FSETP.EQ.AND P1, PT, R26, RZ, PT ;  /* 0x000000ff1a00820b */ /* 0x030fe20003f22000 */
[----:B------:R-:W-:Y:S01]  /*5690*/  @!UPT UIADD3 URZ, UPT, UPT, URZ, URZ, URZ ;  /* 0x000000fffffff290 */ /* 0x000fe2000fffe0ff */
[----:B------:R-:W-:Y:S11]  /*56a0*/  @!P0 BRA `(.L_x_104) ;  /* 0x0000000000188947 */ /* 0x000ff60003800000 */
[----:B------:R-:W-:Y:S02]  /*56b0*/  LOP3.LUT P0, RZ, R27, 0xff, RZ, 0xc0, !PT ;  /* 0x000000ff1bff7812 */ /* 0x000fe4000780c0ff */
[----:B------:R-:W-:Y:S04]  /*56c0*/  ISETP.NE.U32.AND P1, PT, R2, RZ, PT ;  /* 0x000000ff0200720c */ /* 0x000fe80003f25070 */
[----:B------:R-:W-:Y:S04]  /*56d0*/  ISETP.NE.AND.EX P1, PT, R3, RZ, PT, P1 ;  /* 0x000000ff0300720c */ /* 0x000fe80003f25310 */
[----:B------:R-:W-:Y:S03]  /*56e0*/  PLOP3.LUT P1, PT, P1, PT, PT, 0x8, 0x80 ;  /* 0x000000000080781c */ /* 0x000fe60000f2e170 */
[----:B------:R-:W-:Y:S11]  /*56f0*/  @P0 FSETP.EQ.AND P1, PT, R26, RZ, PT ;  /* 0x000000ff1a00020b */ /* 0x000ff60003f22000 */
[----:B------:R-:W-:Y:S02]  /*5700*/  @!UPT UIADD3 URZ, UPT, UPT, URZ, URZ, URZ ;  /* 0x000000fffffff290 */ /* 0x000fe4000fffe0ff */
.L_x_104:
[----:B------:R-:W-:Y:S01]  /*5710*/  ULEA UR4, UR12, UR29, 0x3 ;  /* 0x0000001d0c047291 */ /* 0x000fe2000f8e18ff */
[----:B--2---:R-:W-:Y:S02]  /*5720*/  SHF.L.U32 R9, R15, 0x1f, RZ ;  /* 0x0000001f0f097819 */ /* 0x004fe400000006ff */
[----:B------:R-:W-:Y:S04]  /*5730*/  ELECT P0, URZ, PT ;  /* 0x0000000000ff782f */ /* 0x000fe80003800000 */
[----:B------:R-:W-:Y:S02]  /*5740*/  PLOP3.LUT P1, PT, P1, P0, PT, 0xf2, 0x2f ;  /* 0x00000000002f781c */ /* 0x000fe40000f21e72 */
[----:B------:R-:W2:Y:S11]  /*5750*/  SYNCS.PHASECHK.TRANS64.TRYWAIT P2, [UR4+0x118], R9 ;  /* 0x00011809ff0075a7 */ /* 0x000eb60008041104 */
[----:B------:R-:W-:Y:S05]  /*5760*/  @!P1 IADD3 R8, P0, PT, R16, 0x580, RZ ;  /* 0x0000058010089810 */ /* 0x000fea0007f1e0ff */
[----:B------:R-:W-:Y:S01]  /*5770*/  @!P1 IMAD.X R6, RZ, RZ, R17, P0 ;  /* 0x000000ffff069224 */ /* 0x000fe200000e0611 */
[----:B--2---:R-:W-:Y:S07]  /*5780*/  @!P2 BRA `(.L_x_105) ;  /* 0x000000380028a947 */ /* 0x004fee0003800000 */
.L_x_203:
[----:B------:R-:W3:Y:S01]  /*5790*/  S2UR UR11, SR_CgaCtaId ;  /* 0x00000000000b79c3 */ /* 0x000ee20000008800 */
[----:B------:R-:W-:Y:S01]  /*57a0*/  @!P1 R2UR UR6, R6 ;  /* 0x00000000060692ca */ /* 0x000fe200000e0000 */
[----:B------:R-:W-:Y:S01]  /*57b0*/  UIADD3 UR5, UPT, UPT, UR12, 0x1, URZ ;  /* 0x000000010c057890 */ /* 0x000fe2000fffe0ff */
[----:B------:R-:W-:Y:S01]  /*57c0*/  @!P1 R2UR UR7, R8 ;  /* 0x00000000080792ca */ /* 0x000fe200000e0000 */
[----:B------:R-:W-:Y:S01]  /*57d0*/  UIADD3 UR25, UPT, UPT, UR4, 0x100, URZ ;  /* 0x0000010004197890 */ /* 0x000fe2000fffe0ff */
[----:B--2---:R-:W-:Y:S01]  /*57e0*/  @!P1 IMAD.MOV.U32 R0, RZ, RZ, 0x2000 ;  /* 0x00002000ff009424 */ /* 0x004fe200078e00ff */
[----:B------:R-:W-:Y:S01]  /*57f0*/  UISETP.NE.AND UP0, UPT, UR5, 0x3, UPT ;  /* 0x000000030500788c */ /* 0x000fe2000bf05270 */
[----:B------:R-:W-:Y:S01]  /*5800*/  VIADD R14, R14, 0x1 ;  /* 0x000000010e0e7836 */ /* 0x000fe20000000000 */
[----:B------:R-:W-:Y:S01]  /*5810*/  UMOV UR18, 0x0 ;  /* 0x0000000000127882 */ /* 0x000fe20000000000 */
[----:B------:R-:W-:Y:S01]  /*5820*/  UMOV UR19, 0x10000000 ;  /* 0x1000000000137882 */ /* 0x000fe20000000000 */
[----:B------:R-:W-:Y:S02]  /*5830*/  USEL UR21, UR5, URZ, UP0 ;  /* 0x000000ff05157287 */ /* 0x000fe40008000000 */
[----:B------:R-:W-:Y:S02]  /*5840*/  USEL UR9, URZ, 0x1, UP0 ;  /* 0x00000001ff097887 */ /* 0x000fe40008000000 */
[----:B------:R-:W-:Y:S01]  /*5850*/  VOTEU.ALL UP0, P1 ;  /* 0x0000000000ff7886 */ /* 0x000fe20000800000 */
[----:B------:R-:W-:Y:S01]  /*5860*/  IMAD.U32 R9, RZ, RZ, UR6 ;  /* 0x00000006ff097e24 */ /* 0x000fe2000f8e00ff */
[----:B------:R-:W-:Y:S01]  /*5870*/  UMOV UR28, UR36 ;  /* 0x00000024001c7c82 */ /* 0x000fe20008000000 */
[----:B------:R-:W-:Y:S01]  /*5880*/  IMAD.U32 R8, RZ, RZ, UR7 ;  /* 0x00000007ff087e24 */ /* 0x000fe2000f8e00ff */
[----:B------:R-:W-:Y:S01]  /*5890*/  LOP3.LUT R15, R15, UR9, RZ, 0x3c, !PT ;  /* 0x000000090f0f7c12 */ /* 0x000fe2000f8e3cff */
[----:B------:R-:W-:Y:S01]  /*58a0*/  @!UP0 ULEA UR5, UR12, UR29, 0xd ;  /* 0x0000001d0c058291 */ /* 0x000fe2000f8e68ff */
[----:B------:R-:W-:Y:S01]  /*58b0*/  @!P1 R2UR UR7, R9 ;  /* 0x00000000090792ca */ /* 0x000fe200000e0000 */
[----:B------:R-:W-:Y:S01]  /*58c0*/  @!UP0 UIADD3 UR10, UPT, UPT, UR26, 0x20, URZ ;  /* 0x000000201a0a8890 */ /* 0x000fe2000fffe0ff */
[----:B------:R-:W-:Y:S01]  /*58d0*/  @!P1 R2UR UR6, R8 ;  /* 0x00000000080692ca */ /* 0x000fe200000e0000 */
[----:B------:R-:W-:Y:S01]  /*58e0*/  @!UP0 UIADD3 UR24, UPT, UPT, UR5, 0x200, URZ ;  /* 0x0000020005188890 */ /* 0x000fe2000fffe0ff */
[----:B------:R-:W-:Y:S01]  /*58f0*/  SHF.L.U32 R6, R15, 0x1f, RZ ;  /* 0x0000001f0f067819 */ /* 0x000fe200000006ff */
[----:B------:R-:W-:Y:S01]  /*5900*/  @!UP0 UIADD3 UR8, UPT, UPT, UR5, 0x1200, URZ ;  /* 0x0000120005088890 */ /* 0x000fe2000fffe0ff */
[----:B------:R-:W-:Y:S01]  /*5910*/  VOTEU.ALL UP0, P1 ;  /* 0x0000000000ff7886 */ /* 0x000fe20000800000 */
[----:B---3--:R-:W-:Y:S01]  /*5920*/  UPRMT UR16, UR11, 0x654, UR25 ;  /* 0x000006540b107896 */ /* 0x008fe20008000019 */
[----:B------:R-:W-:Y:S02]  /*5930*/  UMOV UR12, UR36 ;  /* 0x00000024000c7c82 */ /* 0x000fe40008000000 */
[----:B------:R-:W-:Y:S01]  /*5940*/  UMOV UR11, UR27 ;  /* 0x0000001b000b7c82 */ /* 0x000fe20008000000 */
[----:B------:R-:W-:Y:S01]  /*5950*/  UMOV UR9, UR25 ;  /* 0x0000001900097c82 */ /* 0x000fe20008000000 */
[----:B------:R-:W-:Y:S03]  /*5960*/  ULEA UR5, UR21, UR29, 0x3 ;  /* 0x0000001d15057291 */ /* 0x000fe6000f8e18ff */
[----:B------:R2:W-:Y:S01]  /*5970*/  @!UP0 UTMALDG.3D [UR24], [UR6], desc[UR18] ;  /* 0x00001218060085b4 */ /* 0x0005e20008011000 */
[----:B------:R-:W-:Y:S05]  /*5980*/  VOTEU.ALL UP0, P1 ;  /* 0x0000000000ff7886 */ /* 0x000fea0000800000 */
[----:B------:R2:W-:Y:S01]  /*5990*/  @!UP0 UTMALDG.3D [UR8], [UR6], desc[UR18] ;  /* 0x00001208060085b4 */ /* 0x0005e20008011000 */
[----:B------:R2:W-:Y:S01]  /*59a0*/  @!P1 SYNCS.ARRIVE.TRANS64.RED.A0TR RZ, [UR4+0x100], R0 ;  /* 0x00010000ffff99a7 */ /* 0x0005e20008300404 */
[----:B------:R-:W-:Y:S01]  /*59b0*/  SYNCS.ARRIVE.TRANS64.RED.A1T0 RZ, [UR16], RZ ;  /* 0x000000ffffff79a7 */ /* 0x000fe20008100410 */
[----:B------:R-:W3:Y:S02]  /*59c0*/  SYNCS.PHASECHK.TRANS64.TRYWAIT P0, [UR5+0x118], R6 ;  /* 0x00011806ff0075a7 */ /* 0x000ee40008001105 */
[----:B--23--:R-:W-:Y:S05]  /*59d0*/  @!P0 BRA `(.L_x_106) ;  /* 0x0000003400ac8947 */ /* 0x00cfea0003800000 */
.L_x_205:
[----:B------:R-:W-:Y:S01]  /*59e0*/  UIADD3 UR17, UPT, UPT, UR5, 0x100, URZ ;  /* 0x0000010005117890 */ /* 0x000fe2000fffe0ff */
[----:B--2---:R-:W-:Y:S01]  /*59f0*/  @!P1 IADD3 R6, P0, PT, R16, 0x580, RZ ;  /* 0x0000058010069810 */ /* 0x004fe20007f1e0ff */
[----:B------:R-:W-:Y:S01]  /*5a00*/  UPLOP3.LUT UP3, UPT, UPT, UPT, UPT, 0x80, 0x8 ;  /* 0x000000000008789c */ /* 0x000fe20003f6f070 */
[----:B------:R-:W2:Y:S01]  /*5a10*/  S2UR UR9, SR_CgaCtaId ;  /* 0x00000000000979c3 */ /* 0x000ea20000008800 */
[----:B------:R-:W-:Y:S01]  /*5a20*/  UMOV UR24, 0x0 ;  /* 0x0000000000187882 */ /* 0x000fe20000000000 */
[----:B------:R-:W-:Y:S01]  /*5a30*/  @!P1 R2UR UR6, R6 ;  /* 0x00000000060692ca */ /* 0x000fe200000e0000 */
[----:B------:R-:W-:Y:S01]  /*5a40*/  @!P1 IMAD.X R0, RZ, RZ, R17, P0 ;  /* 0x000000ffff009224 */ /* 0x000fe200000e0611 */
[----:B------:R-:W-:Y:S01]  /*5a50*/  UMOV UR25, 0x10000000 ;  /* 0x1000000000197882 */ /* 0x000fe20000000000 */
[----:B------:R-:W-:Y:S01]  /*5a60*/  UMOV UR19, UR27 ;  /* 0x0000001b00137c82 */ /* 0x000fe20008000000 */
[----:B------:R-:W-:Y:S01]  /*5a70*/  UMOV UR20, UR36 ;  /* 0x0000002400147c82 */ /* 0x000fe20008000000 */
[----:B------:R-:W-:Y:S01]  /*5a80*/  UMOV UR11, UR27 ;  /* 0x0000001b000b7c82 */ /* 0x000fe20008000000 */
[----:B------:R-:W-:Y:S01]  /*5a90*/  @!P1 R2UR UR4, R0 ;  /* 0x00000000000492ca */ /* 0x000fe200000e0000 */
[----:B------:R-:W-:Y:S01]  /*5aa0*/  UMOV UR12, UR36 ;  /* 0x00000024000c7c82 */ /* 0x000fe20008000000 */
[----:B------:R-:W-:Y:S01]  /*5ab0*/  VOTEU.ALL UP0, P1 ;  /* 0x0000000000ff7886 */ /* 0x000fe20000800000 */
[----:B------:R-:W-:Y:S01]  /*5ac0*/  R2UR UR28, R69 ;  /* 0x00000000451c72ca */ /* 0x000fe200000e0000 */
[----:B------:R-:W-:Y:S01]  /*5ad0*/  UMOV UR36, UR30 ;  /* 0x0000001e00247c82 */ /* 0x000fe20008000000 */
[C---:B------:R-:W-:Y:S02]  /*5ae0*/  ISETP.NE.AND P0, PT, R14.reuse, 0x2, PT ;  /* 0x000000020e00780c */ /* 0x040fe40003f05270 */
[----:B------:R-:W-:Y:S01]  /*5af0*/  @!UP0 UIADD3 UR18, UPT, UPT, UR26, 0x10, URZ ;  /* 0x000000101a128890 */ /* 0x000fe2000fffe0ff */
[----:B------:R-:W-:Y:S01]  /*5b00*/  IMAD.U32 R8, RZ, RZ, UR6 ;  /* 0x00000006ff087e24 */ /* 0x000fe2000f8e00ff */
[----:B------:R-:W-:Y:S01]  /*5b10*/  @!UP0 UIADD3 UR10, UPT, UPT, UR26, 0x30, URZ ;  /* 0x000000301a0a8890 */ /* 0x000fe2000fffe0ff */
[----:B------:R-:W-:Y:S02]  /*5b20*/  SEL R0, RZ, 0x1, P0 ;  /* 0x00000001ff007807 */ /* 0x000fe40000000000 */
[----:B------:R-:W-:Y:S01]  /*5b30*/  SEL R14, R14, RZ, P0 ;  /* 0x000000ff0e0e7207 */ /* 0x000fe20000000000 */
[----:B------:R-:W-:Y:S01]  /*5b40*/  IMAD.U32 R9, RZ, RZ, UR4 ;  /* 0x00000004ff097e24 */ /* 0x000fe2000f8e00ff */
[----:B------:R-:W-:Y:S01]  /*5b50*/  @!P1 R2UR UR6, R8 ;  /* 0x00000000080692ca */ /* 0x000fe200000e0000 */
[----:B------:R-:W-:Y:S01]  /*5b60*/  @!UP0 ULEA UR4, UR21, UR29, 0xd ;  /* 0x0000001d15048291 */ /* 0x000fe2000f8e68ff */
[----:B------:R-:W-:Y:S02]  /*5b70*/  LOP3.LUT R13, R13, R0, RZ, 0x3c, !PT ;  /* 0x000000000d0d7212 */ /* 0x000fe400078e3cff */
[----:B------:R-:W-:Y:S01]  /*5b80*/  @!P1 R2UR UR7, R9 ;  /* 0x00000000090792ca */ /* 0x000fe200000e0000 */
[----:B------:R-:W-:Y:S02]  /*5b90*/  @!UP0 UIADD3 UR16, UPT, UPT, UR4, 0x200, URZ ;  /* 0x0000020004108890 */ /* 0x000fe4000fffe0ff */
[----:B------:R-:W-:Y:S01]  /*5ba0*/  @!UP0 UIADD3 UR8, UPT, UPT, UR4, 0x1200, URZ ;  /* 0x0000120004088890 */ /* 0x000fe2000fffe0ff */
[----:B------:R-:W-:Y:S01]  /*5bb0*/  VOTEU.ALL UP0, P1 ;  /* 0x0000000000ff7886 */ /* 0x000fe20000800000 */
[----:B--2---:R-:W-:Y:S03]  /*5bc0*/  UPRMT UR4, UR9, 0x654, UR17 ;  /* 0x0000065409047896 */ /* 0x004fe60008000011 */
[----:B------:R-:W-:Y:S05]  /*5bd0*/  UMOV UR9, UR17 ;  /* 0x0000001100097c82 */ /* 0x000fea0008000000 */
[----:B------:R2:W-:Y:S01]  /*5be0*/  @!UP0 UTMALDG.3D [UR16], [UR6], desc[UR24] ;  /* 0x00001810060085b4 */ /* 0x0005e20008011000 */
[----:B------:R-:W-:Y:S05]  /*5bf0*/  VOTEU.ALL UP0, P1 ;  /* 0x0000000000ff7886 */ /* 0x000fea0000800000 */
[----:B------:R3:W-:Y:S01]  /*5c00*/  @!UP0 UTMALDG.3D [UR8], [UR6], desc[UR24] ;  /* 0x00001808060085b4 */ /* 0x0007e20008011000 */
[----:B------:R4:W-:Y:S01]  /*5c10*/  @!P1 SYNCS.ARRIVE.TRANS64.RED.A0TR RZ, [UR5+0x100], R7 ;  /* 0x00010007ffff99a7 */ /* 0x0009e20008300405 */
[----:B------:R-:W-:Y:S01]  /*5c20*/  SYNCS.ARRIVE.TRANS64.RED.A1T0 RZ, [UR4], RZ ;  /* 0x000000ffffff79a7 */ /* 0x000fe20008100404 */
[----:B------:R-:W-:Y:S04]  /*5c30*/  UIADD3 UR4, UPT, UPT, UR21, 0x1, URZ ;  /* 0x0000000115047890 */ /* 0x000fe8000fffe0ff */
[----:B------:R-:W-:Y:S04]  /*5c40*/  UISETP.NE.AND UP0, UPT, UR4, 0x3, UPT ;  /* 0x000000030400788c */ /* 0x000fe8000bf05270 */
[----:B------:R-:W-:Y:S02]  /*5c50*/  USEL UR5, URZ, 0x1, UP0 ;  /* 0x00000001ff057887 */ /* 0x000fe40008000000 */
[----:B--2---:R-:W-:Y:S04]  /*5c60*/  UIADD3 UR20, UPT, UPT, UR14, UR28, URZ ;  /* 0x0000001c0e147290 */ /* 0x004fe8000fffe0ff */
[----:B------:R-:W-:Y:S01]  /*5c70*/  LOP3.LUT R15, R15, UR5, RZ, 0x3c, !PT ;  /* 0x000000050f0f7c12 */ /* 0x000fe2000f8e3cff */
[----:B---3--:R-:W-:Y:S02]  /*5c80*/  UIADD3 UR25, UPT, UPT, UR13, UR63, URZ ;  /* 0x0000003f0d197290 */ /* 0x008fe4000fffe0ff */
[----:B------:R-:W-:Y:S01]  /*5c90*/  USEL UR12, UR4, URZ, UP0 ;  /* 0x000000ff040c7287 */ /* 0x000fe20008000000 */
[----:B------:R-:W-:Y:S11]  /*5ca0*/  BRA.U UP1, `(.L_x_107) ;  /* 0xfffffff101b07547 */ /* 0x000ff6000b83ffff */
[----:B------:R-:W-:Y:S01]  /*5cb0*/  UIADD3 UR29, UPT, UPT, UR29, 0x118, URZ ;  /* 0x000001181d1d7890 */ /* 0x000fe2000fffe0ff */
[----:B------:R-:W-:-:S03]  /*5cc0*/  SHF.L.U32 R3, R15, 0x1f, RZ ;  /* 0x0000001f0f037819 */ /* 0x000fc600000006ff */
[----:B------:R-:W-:-:S09]  /*5cd0*/  ULEA UR4, UR12, UR29, 0x3 ;  /* 0x0000001d0c047291 */ /* 0x000fd2000f8e18ff */
[----:B------:R-:W2:Y:S02]  /*5ce0*/  SYNCS.PHASECHK.TRANS64.TRYWAIT P0, [UR4], R3 ;  /* 0x00000003ff0075a7 */ /* 0x000ea40008001104 */
[----:B--2---:R-:W-:Y:S05]  /*5cf0*/  @!P0 BRA `(.L_x_108) ;  /* 0x0000003000fc8947 */ /* 0x004fea0003800000 */
.L_x_207:
[----:B------:R-:W-:-:S04]  /*5d00*/  UIADD3 UR4, UPT, UPT, UR12, 0x1, URZ ;  /* 0x000000010c047890 */ /* 0x000fc8000fffe0ff */
[----:B------:R-:W-:-:S04]  /*5d10*/  UISETP.NE.AND UP0, UPT, UR4, 0x3, UPT ;  /* 0x000000030400788c */ /* 0x000fc8000bf05270 */
[----:B------:R-:W-:Y:S02]  /*5d20*/  USEL UR6, URZ, 0x1, UP0 ;  /* 0x00000001ff067887 */ /* 0x000fe40008000000 */
[----:B------:R-:W-:-:S04]  /*5d30*/  USEL UR4, UR4, URZ, UP0 ;  /* 0x000000ff04047287 */ /* 0x000fc80008000000 */
[----:B------:R-:W-:Y:S01]  /*5d40*/  ULEA UR5, UR4, UR29, 0x3 ;  /* 0x0000001d04057291 */ /* 0x000fe2000f8e18ff */
[----:B------:R-:W-:-:S04]  /*5d50*/  LOP3.LUT R15, R15, UR6, RZ, 0x3c, !PT ;  /* 0x000000060f0f7c12 */ /* 0x000fc8000f8e3cff */
[----:B--2---:R-:W-:-:S04]  /*5d60*/  SHF.L.U32 R3, R15, 0x1f, RZ ;  /* 0x0000001f0f037819 */ /* 0x004fc800000006ff */
[----:B------:R-:W2:Y:S02]  /*5d70*/  SYNCS.PHASECHK.TRANS64.TRYWAIT P0, [UR5], R3 ;  /* 0x00000003ff0075a7 */ /* 0x000ea40008001105 */
[----:B--2---:R-:W-:Y:S05]  /*5d80*/  @!P0 BRA `(.L_x_109) ;  /* 0x0000003000f08947 */ /* 0x004fea0003800000 */
.L_x_209:
[----:B------:R-:W-:-:S04]  /*5d90*/  UIADD3 UR4, UPT, UPT, UR4, 0x1, URZ ;  /* 0x0000000104047890 */ /* 0x000fc8000fffe0ff */
[----:B------:R-:W-:-:S04]  /*5da0*/  UISETP.NE.AND UP0, UPT, UR4, 0x3, UPT ;  /* 0x000000030400788c */ /* 0x000fc8000bf05270 */
[----:B------:R-:W-:Y:S02]  /*5db0*/  USEL UR5, URZ, 0x1, UP0 ;  /* 0x00000001ff057887 */ /* 0x000fe40008000000 */
[----:B------:R-:W-:-:S04]  /*5dc0*/  USEL UR4, UR4, URZ, UP0 ;  /* 0x000000ff04047287 */ /* 0x000fc80008000000 */
[----:B------:R-:W-:Y:S01]  /*5dd0*/  ULEA UR4, UR4, UR29, 0x3 ;  /* 0x0000001d04047291 */ /* 0x000fe2000f8e18ff */
[----:B--2---:R-:W-:-:S04]  /*5de0*/  LOP3.LUT R3, R15, UR5, RZ, 0x3c, !PT ;  /* 0x000000050f037c12 */ /* 0x004fc8000f8e3cff */
[----:B------:R-:W-:Y:S01]  /*5df0*/  SHF.L.U32 R3, R3, 0x1f, RZ ;  /* 0x0000001f03037819 */ /* 0x000fe200000006ff */
[----:B------:R-:W-:-:S07]  /*5e00*/  IMAD.U32 R0, RZ, RZ, UR4 ;  /* 0x00000004ff007e24 */ /* 0x000fce000f8e00ff */
.L_x_110:
[----:B--2---:R2:W3:Y:S02]  /*5e10*/  SYNCS.PHASECHK.TRANS64.TRYWAIT P0, [R0+URZ], R3 ;  /* 0x00000003000075a7 */ /* 0x0044e400080011ff */
[----:B---3--:R-:W-:Y:S05]  /*5e20*/  @!P0 NANOSLEEP.SYNCS 0x989680 ;  /* 0x009896800000895d */ /* 0x008fea0003900000 */
[----:B------:R-:W3:Y:S02]  /*5e30*/  @!P0 SYNCS.PHASECHK.TRANS64 P0, [R0+URZ], R3 ;  /* 0x00000003000085a7 */ /* 0x000ee400080010ff */
[----:B-1-3--:R-:W-:Y:S05]  /*5e40*/  @P0 EXIT ;  /* 0x000000000000094d */ /* 0x00afea0003800000 */
[----:B------:R-:W-:Y:S05]  /*5e50*/  BRA `(.L_x_110) ;  /* 0xfffffffc00ec7947 */ /* 0x000fea000383ffff */
.L_x_98:
[----:B------:R-:W-:-:S06]  /*5e60*/  UISETP.GE.AND UP0, UPT, UR22, 0x4, UPT ;  /* 0x000000041600788c */ /* 0x000fcc000bf06270 */
[----:B------:R-:W-:-:S13]  /*5e70*/  PLOP3.LUT P0, PT, PT, PT, UP0, 0x80, 0x8 ;  /* 0x000000000008781c */ /* 0x000fda0003f0f008 */
[----:B-1----:R-:W-:Y:S05]  /*5e80*/  @!P0 EXIT ;  /* 0x000000000000894d */ /* 0x002fea0003800000 */
[----:B------:R-:W1:Y:S08]  /*5e90*/  S2UR UR4, SR_CgaCtaId ;  /* 0x00000000000479c3 */ /* 0x000e700000008800 */
[----:B------:R-:W-:Y:S01]  /*5ea0*/  BAR.SYNC.DEFER_BLOCKING 0x6, 0xa0 ;  /* 0x0182800000007b1d */ /* 0x000fe20000010000 */
[C---:B------:R-:W-:Y:S01]  /*5eb0*/  IMAD.SHL.U32 R5, R72.reuse, 0x10, RZ ;  /* 0x0000001048057824 */ /* 0x040fe200078e00ff */
[----:B------:R-:W-:Y:S01]  /*5ec0*/  LOP3.LUT R78, R72, 0x60, RZ, 0xc0, !PT ;  /* 0x00000060484e7812 */ /* 0x000fe200078ec0ff */
[----:B------:R-:W-:Y:S01]  /*5ed0*/  IMAD.SHL.U32 R6, R68, 0x200000, RZ ;  /* 0x0020000044067824 */ /* 0x000fe200078e00ff */
[----:B------:R-:W-:Y:S01]  /*5ee0*/  LOP3.LUT R73, R72, 0x2, RZ, 0xc0, !PT ;  /* 0x0000000248497812 */ /* 0x000fe200078ec0ff */
[----:B------:R-:W-:Y:S01]  /*5ef0*/  IMAD.SHL.U32 R8, R68, 0x200, RZ ;  /* 0x0000020044087824 */ /* 0x000fe200078e00ff */
[----:B------:R-:W-:-:S02]  /*5f00*/  UMOV UR49, 0x400 ;  /* 0x0000040000317882 */ /* 0x000fc40000000000 */
[----:B------:R-:W2:Y:S01]  /*5f10*/  LDC.64 R64, c[0x0][0x888] ;  /* 0x00022200ff407b82 */ /* 0x000ea20000000a00 */
[C---:B------:R-:W-:Y:S01]  /*5f20*/  IMAD.SHL.U32 R4, R72.reuse, 0x2, RZ ;  /* 0x0000000248047824 */ /* 0x040fe200078e00ff */
[C---:B------:R-:W-:Y:S01]  /*5f30*/  LOP3.LUT R77, R5.reuse, 0x590, RZ, 0xc0, !PT ;  /* 0x00000590054d7812 */ /* 0x040fe200078ec0ff */
[----:B------:R-:W-:Y:S01]  /*5f40*/  IMAD.U32 R23, R72, 0x10000, RZ ;  /* 0x0001000048177824 */ /* 0x000fe200078e00ff */
[----:B------:R-:W-:Y:S01]  /*5f50*/  LOP3.LUT R5, R5, 0x60, RZ, 0xc0, !PT ;  /* 0x0000006005057812 */ /* 0x000fe200078ec0ff */
[----:B------:R-:W-:Y:S01]  /*5f60*/  IMAD.MOV.U32 R22, RZ, RZ, RZ ;  /* 0x000000ffff167224 */ /* 0x000fe200078e00ff */
[----:B------:R-:W-:Y:S02]  /*5f70*/  LOP3.LUT R6, R6, 0x200000, RZ, 0xc0, !PT ;  /* 0x0020000006067812 */ /* 0x000fe400078ec0ff */
[----:B------:R-:W-:Y:S01]  /*5f80*/  CS2R R74, SRZ ;  /* 0x00000000004a7805 */ /* 0x000fe2000001ff00 */
[----:B------:R-:W3:Y:S01]  /*5f90*/  LDC.64 R66, c[0x0][0x890] ;  /* 0x00022400ff427b82 */ /* 0x000ee20000000a00 */
[----:B------:R-:W-:Y:S01]  /*5fa0*/  LOP3.LUT R72, R72, 0x4, RZ, 0xc0, !PT ;  /* 0x0000000448487812 */ /* 0x000fe200078ec0ff */
[----:B------:R-:W-:Y:S01]  /*5fb0*/  IMAD.MOV.U32 R71, RZ, RZ, RZ ;  /* 0x000000ffff477224 */ /* 0x000fe200078e00ff */
[----:B------:R-:W-:Y:S01]  /*5fc0*/  LOP3.LUT R77, R77, 0x200, R8, 0xf8, !PT ;  /* 0x000002004d4d7812 */ /* 0x000fe200078ef808 */
[----:B------:R-:W-:Y:S01]  /*5fd0*/  IMAD.MOV R73, RZ, RZ, -R73 ;  /* 0x000000ffff497224 */ /* 0x000fe200078e0a49 */
[----:B------:R-:W-:Y:S01]  /*5fe0*/  LOP3.LUT R4, R5, 0xc, R4, 0xf8, !PT ;  /* 0x0000000c05047812 */ /* 0x000fe200078ef804 */
[----:B------:R-:W4:Y:S01]  /*5ff0*/  LDCU UR60, c[0x0][0x370] ;  /* 0x00006e00ff3c77ac */ /* 0x000f220008000800 */
[----:B------:R-:W-:Y:S01]  /*6000*/  LOP3.LUT R23, R6, 0x400000, R23, 0xf8, !PT ;  /* 0x0040000006177812 */ /* 0x000fe200078ef817 */
[----:B------:R-:W2:Y:S01]  /*6010*/  LDC.64 R62, c[0x0][0x8b0] ;  /* 0x00022c00ff3e7b82 */ /* 0x000ea20000000a00 */
[----:B------:R-:W-:Y:S01]  /*6020*/  IADD3 R76, PT, PT, -R72, 0x2, RZ ;  /* 0x00000002484c7810 */ /* 0x000fe20007ffe1ff */
[----:B-1----:R-:W-:Y:S01]  /*6030*/  ULEA UR49, UR4, UR49, 0x18 ;  /* 0x0000003104317291 */ /* 0x002fe2000f8ec0ff */
[----:B------:R-:W-:Y:S01]  /*6040*/  LOP3.LUT R77, R77, R4, RZ, 0xfc, !PT ;  /* 0x000000044d4d7212 */ /* 0x000fe200078efcff */
[----:B------:R-:W-:Y:S01]  /*6050*/  IMAD.MOV R72, RZ, RZ, -R72 ;  /* 0x000000ffff487224 */ /* 0x000fe200078e0a48 */
[----:B------:R-:W-:Y:S01]  /*6060*/  UMOV UR52, 0x1 ;  /* 0x0000000100347882 */ /* 0x000fe20000000000 */
[----:B------:R-:W-:Y:S01]  /*6070*/  UIADD3 UR4, UPT, UPT, UR49, 0x200, URZ ;  /* 0x0000020031047890 */ /* 0x000fe2000fffe0ff */
[----:B------:R-:W-:Y:S01]  /*6080*/  IMAD.SHL.U32 R76, R76, 0x10, RZ ;  /* 0x000000104c4c7824 */ /* 0x000fe200078e00ff */
[----:B------:R-:W1:Y:S01]  /*6090*/  LDC.64 R60, c[0x0][0x8a8] ;  /* 0x00022a00ff3c7b82 */ /* 0x000e620000000a00 */
[----:B------:R-:W1:Y:S02]  /*60a0*/  LDCU UR43, c[0x0][0xb0c] ;  /* 0x00016180ff2b77ac */ /* 0x000e640008000800 */
[----:B------:R-:W4:Y:S01]  /*60b0*/  LDS R0, [UR49+0x1f0] ;  /* 0x0001f031ff007984 */ /* 0x000f220008000800 */
[----:B------:R-:W-:Y:S01]  /*60c0*/  LEA R77, R77, UR4, 0x2 ;  /* 0x000000044d4d7c11 */ /* 0x000fe2000f8e10ff */
[----:B------:R-:W1:Y:S01]  /*60d0*/  LDCU UR39, c[0x0][0xb30] ;  /* 0x00016600ff2777ac */ /* 0x000e620008000800 */
[----:B------:R-:W1:Y:S01]  /*60e0*/  LDCU.64 UR54, c[0x0][0x888] ;  /* 0x00011100ff3677ac */ /* 0x000e620008000a00 */
[----:B------:R-:W1:Y:S01]  /*60f0*/  LDCU.64 UR40, c[0x0][0xb28] ;  /* 0x00016500ff2877ac */ /* 0x000e620008000a00 */
[----:B------:R-:W1:Y:S01]  /*6100*/  LDCU.128 UR56, c[0x0][0xb10] ;  /* 0x00016200ff3877ac */ /* 0x000e620008000c00 */
[----:B------:R-:W1:Y:S01]  /*6110*/  LDCU UR53, c[0x0][0x374] ;  /* 0x00006e80ff3577ac */ /* 0x000e620008000800 */
[----:B------:R-:W-:Y:S01]  /*6120*/  UMOV UR48, URZ ;  /* 0x000000ff00307c82 */ /* 0x000fe20008000000 */
[----:B------:R-:W-:Y:S01]  /*6130*/  UMOV UR51, URZ ;  /* 0x000000ff00337c82 */ /* 0x000fe20008000000 */
[----:B------:R-:W-:Y:S01]  /*6140*/  UMOV UR50, URZ ;  /* 0x000000ff00327c82 */ /* 0x000fe20008000000 */
[----:B----4-:R-:W-:-:S02]  /*6150*/  IMAD.IADD R23, R0, 0x1, R23 ;  /* 0x0000000100177824 */ /* 0x010fc400078e0217 */
[----:B--23--:R-:W-:-:S07]  /*6160*/  IMAD.U32 R0, RZ, RZ, UR4 ;  /* 0x00000004ff007e24 */ /* 0x00cfce000f8e00ff */
.L_x_141:
[C---:B------:R-:W-:Y:S02]  /*6170*/  LEA R3, R71.reuse, UR49, 0x3 ;  /* 0x0000003147037c11 */ /* 0x040fe4000f8e18ff */
[----:B------:R-:W-:Y:S02]  /*6180*/  SHF.L.U32 R0, R74, 0x1f, RZ ;  /* 0x0000001f4a007819 */ /* 0x000fe400000006ff */
[----:B------:R-:W-:Y:S02]  /*6190*/  LEA R5, R71, UR49, 0x4 ;  /* 0x0000003147057c11 */ /* 0x000fe4000f8e20ff */
[----:B--2---:R-:W2:Y:S02]  /*61a0*/  SYNCS.PHASECHK.TRANS64.TRYWAIT P0, [R3+URZ+0x140], R0 ;  /* 0x00014000030075a7 */ /* 0x004ea400080011ff */
[----:B--23--:R-:W-:Y:S05]  /*61b0*/  @!P0 BRA `(.L_x_111) ;  /* 0x0000002c00fc8947 */ /* 0x00cfea0003800000 */
.L_x_210:
[----:B------:R-:W3:Y:S01]  /*61c0*/  LDS.128 R4, [R5+0x1d0] ;  /* 0x0001d00005047984 */ /* 0x000ee20000000c00 */
[----:B------:R-:W-:Y:S01]  /*61d0*/  UISETP.GE.AND UP0, UPT, UR42, 0x1, UPT ;  /* 0x000000012a00788c */ /* 0x000fe2000bf06270 */
[----:B------:R-:W-:Y:S01]  /*61e0*/  @!PT LDS RZ, [RZ] ;  /* 0x00000000fffff984 */ /* 0x000fe20000000800 */
[----:B------:R-:W-:Y:S01]  /*61f0*/  @!PT LDS RZ, [RZ] ;  /* 0x00000000fffff984 */ /* 0x000fe20000000800 */
[----:B------:R-:W-:Y:S01]  /*6200*/  @!PT LDS RZ, [RZ] ;  /* 0x00000000fffff984 */ /* 0x000fe20000000800 */
[----:B------:R-:W-:Y:S01]  /*6210*/  @!PT LDS RZ, [RZ] ;  /* 0x00000000fffff984 */ /* 0x000fe20000000800 */
[----:B------:R4:W-:Y:S06]  /*6220*/  MEMBAR.ALL.CTA ;  /* 0x0000000000007992 */ /* 0x0009ec0000008000 */
[----:B----4-:R-:W4:Y:S01]  /*6230*/  FENCE.VIEW.ASYNC.S ;  /* 0x00000000000073c6 */ /* 0x010f220000000000 */
[----:B---3--:R-:W-:Y:S11]  /*6240*/  LOP3.LUT P0, RZ, R6, 0x1, RZ, 0xc0, !PT ;  /* 0x0000000106ff7812 */ /* 0x008ff6000780c0ff */
[----:B------:R-:W-:Y:S02]  /*6250*/  @!UPT UIADD3 URZ, UPT, UPT, URZ, URZ, URZ ;  /* 0x000000fffffff290 */ /* 0x000fe4000fffe0ff */
[----:B----4-:R-:W-:Y:S01]  /*6260*/  VOTEU.ANY UP1, P0 ;  /* 0x0000000000ff7886 */ /* 0x010fe20000020100 */
[----:B------:R-:W-:Y:S01]  /*6270*/  PLOP3.LUT P0, PT, PT, PT, UP1, 0x80, 0x8 ;  /* 0x000000000008781c */ /* 0x000fe20003f0f018 */
[----:B------:R-:W-:Y:S11]  /*6280*/  UP2UR UR62, UPR, URZ, 0x2 ;  /* 0x00000002ff3e7883 */ /* 0x000ff60008000000 */
[----:B------:R-:W-:Y:S01]  /*6290*/  @!UPT UIADD3 URZ, UPT, UPT, URZ, URZ, URZ ;  /* 0x000000fffffff290 */ /* 0x000fe2000fffe0ff */
[----:B--2---:R-:W-:Y:S02]  /*62a0*/  @P0 SHF.R.U32.HI R0, RZ, 0x10, R5 ;  /* 0x00000010ff000819 */ /* 0x004fe40000011605 */
        /* <DEDUP_REMOVED lines=12> */
[----:B------:R-:W3:Y:S01]  /*6370*/  LDCU UR12, c[0x0][0xb20] ;  /* 0x00016400ff0c77ac */ /* 0x000ee20008000800 */
[----:B-1----:R-:W-:Y:S02]  /*6380*/  UIMAD.WIDE.U32 UR4, UR53, UR59, URZ ;  /* 0x0000003b350472a5 */ /* 0x002fe4000f8e00ff */
[----:B------:R-:W-:Y:S02]  /*6390*/  UIMAD.WIDE.U32 UR6, UR60, UR56, URZ ;  /* 0x000000383c0672a5 */ /* 0x000fe4000f8e00ff */
[----:B------:R-:W-:Y:S02]  /*63a0*/  UISETP.NE.AND UP0, UPT, UR58, 0x1, UPT ;  /* 0x000000013a00788c */ /* 0x000fe4000bf05270 */
[----:B------:R-:W-:Y:S02]  /*63b0*/  UIMAD.WIDE.U32 UR8, UR37, UR59, URZ ;  /* 0x0000003b250872a5 */ /* 0x000fe4000f8e00ff */
[----:B------:R-:W-:Y:S02]  /*63c0*/  UIMAD.WIDE.U32 UR10, UR38, UR56, URZ ;  /* 0x00000038260a72a5 */ /* 0x000fe4000f8e00ff */
[----:B------:R-:W-:Y:S02]  /*63d0*/  UISETP.NE.AND UP1, UPT, UR43, 0x1, UPT ;  /* 0x000000012b00788c */ /* 0x000fe4000bf25270 */
[----:B------:R-:W-:Y:S01]  /*63e0*/  UISETP.NE.AND UP2, UPT, UR42, 0x1, UPT ;  /* 0x000000012a00788c */ /* 0x000fe2000bf45270 */
[----:B------:R-:W-:Y:S02]  /*63f0*/  UMOV UR4, UR5 ;  /* 0x0000000500047c82 */ /* 0x000fe40008000000 */
[----:B---3--:R-:W-:Y:S03]  /*6400*/  USHF.R.U32.HI UR5, URZ, UR12, UR4 ;  /* 0x0000000cff057299 */ /* 0x008fe60008011604 */
[----:B------:R-:W-:Y:S02]  /*6410*/  UMOV UR4, UR7 ;  /* 0x0000000700047c82 */ /* 0x000fe40008000000 */
[----:B------:R-:W-:Y:S02]  /*6420*/  USHF.R.U32.HI UR7, URZ, UR57, UR4 ;  /* 0x00000039ff077299 */ /* 0x000fe40008011604 */
[----:B------:R-:W-:Y:S02]  /*6430*/  USEL UR4, UR53, UR5, !UP0 ;  /* 0x0000000535047287 */ /* 0x000fe4000c000000 */
[----:B------:R-:W-:Y:S01]  /*6440*/  USEL UR7, UR60, UR7, !UP1 ;  /* 0x000000073c077287 */ /* 0x000fe2000c800000 */
[----:B------:R-:W-:Y:S01]  /*6450*/  UMOV UR5, UR9 ;  /* 0x0000000900057c82 */ /* 0x000fe20008000000 */
[----:B------:R-:W-:Y:S02]  /*6460*/  UIMAD.WIDE.U32 UR8, UR4, UR40, URZ ;  /* 0x00000028040872a5 */ /* 0x000fe4000f8e00ff */
[----:B------:R-:W-:Y:S03]  /*6470*/  USHF.R.U32.HI UR6, URZ, UR12, UR5 ;  /* 0x0000000cff067299 */ /* 0x000fe60008011605 */
[----:B------:R-:W-:Y:S01]  /*6480*/  UMOV UR5, UR11 ;  /* 0x0000000b00057c82 */ /* 0x000fe20008000000 */
[----:B------:R-:W-:Y:S02]  /*6490*/  UIMAD.WIDE.U32 UR10, UR7, UR40, URZ ;  /* 0x00000028070a72a5 */ /* 0x000fe4000f8e00ff */
[----:B------:R-:W-:Y:S02]  /*64a0*/  USHF.R.U32.HI UR12, URZ, UR57, UR5 ;  /* 0x00000039ff0c7299 */ /* 0x000fe40008011605 */
[----:B------:R-:W-:Y:S01]  /*64b0*/  USEL UR6, UR37, UR6, !UP0 ;  /* 0x0000000625067287 */ /* 0x000fe2000c000000 */
[----:B------:R-:W-:Y:S02]  /*64c0*/  UMOV UR5, UR9 ;  /* 0x0000000900057c82 */ /* 0x000fe40008000000 */
[----:B------:R-:W-:Y:S01]  /*64d0*/  UMOV UR10, UR11 ;  /* 0x0000000b000a7c82 */ /* 0x000fe20008000000 */
[----:B------:R-:W-:Y:S02]  /*64e0*/  @UP2 USHF.R.U32.HI UR4, URZ, UR41, UR5 ;  /* 0x00000029ff042299 */ /* 0x000fe40008011605 */
[----:B------:R-:W-:Y:S02]  /*64f0*/  @UP2 USHF.R.U32.HI UR7, URZ, UR41, UR10 ;  /* 0x00000029ff072299 */ /* 0x000fe4000801160a */
[----:B------:R-:W-:Y:S02]  /*6500*/  UIMAD UR4, UR42, UR4, URZ ;  /* 0x000000042a0472a4 */ /* 0x000fe4000f8e02ff */
[----:B------:R-:W-:Y:S02]  /*6510*/  UIMAD.WIDE.U32 UR10, UR6, UR40, URZ ;  /* 0x00000028060a72a5 */ /* 0x000fe4000f8e00ff */
[----:B------:R-:W-:Y:S02]  /*6520*/  USEL UR5, UR38, UR12, !UP1 ;  /* 0x0000000c26057287 */ /* 0x000fe4000c800000 */
[----:B------:R-:W-:Y:S02]  /*6530*/  UIMAD UR8, UR42, UR7, URZ ;  /* 0x000000072a0872a4 */ /* 0x000fe4000f8e02ff */
[----:B------:R-:W-:Y:S03]  /*6540*/  UISETP.GE.AND UP0, UPT, UR6, UR4, UPT ;  /* 0x000000040600728c */ /* 0x000fe6000bf06270 */
[----:B------:R-:W-:Y:S01]  /*6550*/  UMOV UR4, UR11 ;  /* 0x0000000b00047c82 */ /* 0x000fe20008000000 */
[----:B------:R-:W-:Y:S02]  /*6560*/  UISETP.GE.OR UP0, UPT, UR5, UR8, UP0 ;  /* 0x000000080500728c */ /* 0x000fe40008706670 */
[----:B------:R-:W-:Y:S02]  /*6570*/  USHF.R.U32.HI UR4, URZ, UR41, UR4 ;  /* 0x00000029ff047299 */ /* 0x000fe40008011604 */
[----:B------:R-:W-:Y:S02]  /*6580*/  UIMAD.WIDE.U32 UR8, UR5, UR40, URZ ;  /* 0x00000028050872a5 */ /* 0x000fe4000f8e00ff */
[----:B------:R-:W-:Y:S02]  /*6590*/  USEL UR11, UR6, UR4, !UP2 ;  /* 0x00000004060b7287 */ /* 0x000fe4000d000000 */
[----:B------:R-:W-:Y:S02]  /*65a0*/  UIADD3 UR8, UPT, UPT, -UR5, URZ, URZ ;  /* 0x000000ff05087290 */ /* 0x000fe4000fffe1ff */
[----:B------:R-:W-:Y:S01]  /*65b0*/  UIADD3 UR10, UPT, UPT, -UR11, URZ, URZ ;  /* 0x000000ff0b0a7290 */ /* 0x000fe2000fffe1ff */
[----:B------:R-:W-:Y:S01]  /*65c0*/  @!UP0 UMOV UR4, UR9 ;  /* 0x0000000900048c82 */ /* 0x000fe20008000000 */
[----:B------:R-:W-:Y:S02]  /*65d0*/  UIADD3 UR9, UPT, UPT, -UR6, URZ, URZ ;  /* 0x000000ff06097290 */ /* 0x000fe4000fffe1ff */
[----:B------:R-:W-:Y:S02]  /*65e0*/  @!UP0 USHF.R.U32.HI UR4, URZ, UR41, UR4 ;  /* 0x00000029ff048299 */ /* 0x000fe40008011604 */
[----:B------:R-:W-:Y:S02]  /*65f0*/  UIMAD UR10, UR42, UR10, UR6 ;  /* 0x0000000a2a0a72a4 */ /* 0x000fe4000f8e0206 */
[----:B------:R-:W-:Y:S04]  /*6600*/  @!UP0 USEL UR4, UR5, UR4, !UP2 ;  /* 0x0000000405048287 */ /* 0x000fe8000d000000 */
[----:B------:R-:W-:Y:S02]  /*6610*/  @!UP0 UIMAD UR10, UR7, UR10, UR4 ;  /* 0x0000000a070a82a4 */ /* 0x000fe4000f8e0204 */
[----:B------:R-:W-:Y:S02]  /*6620*/  @!UP0 UIADD3 UR11, UPT, UPT, UR11, -UR4, URZ ;  /* 0x800000040b0b8290 */ /* 0x000fe4000fffe0ff */
[----:B------:R-:W-:Y:S02]  /*6630*/  UIMAD UR7, UR43, UR8, UR38 ;  /* 0x000000082b0772a4 */ /* 0x000fe4000f8e0226 */
[----:B------:R-:W-:Y:S02]  /*6640*/  @!UP0 UIMAD UR6, UR11, UR42, UR5 ;  /* 0x0000002a0b0682a4 */ /* 0x000fe4000f8e0205 */
[----:B------:R-:W-:Y:S01]  /*6650*/  UIMAD UR4, UR58, UR9, UR37 ;  /* 0x000000093a0472a4 */ /* 0x000fe2000f8e0225 */
[----:B------:R-:W-:Y:S02]  /*6660*/  @!UP0 UMOV UR5, UR10 ;  /* 0x0000000a00058c82 */ /* 0x000fe40008000000 */
[----:B------:R-:W-:Y:S02]  /*6670*/  UIMAD UR38, UR5, UR43, UR7 ;  /* 0x0000002b052672a4 */ /* 0x000fe4000f8e0207 */
[----:B------:R-:W-:Y:S11]  /*6680*/  UIMAD UR37, UR6, UR58, UR4 ;  /* 0x0000003a062572a4 */ /* 0x000ff6000f8e0204 */
[----:B------:R-:W-:Y:S01]  /*6690*/  @!UPT UIADD3 URZ, UPT, UPT, URZ, URZ, URZ ;  /* 0x000000fffffff290 */ /* 0x000fe2000fffe0ff */
.L_x_112:
[----:B-1----:R-:W-:Y:S01]  /*66a0*/  UISETP.NE.AND UP0, UPT, UR39, 0x1, UPT ;  /* 0x000000012700788c */ /* 0x002fe2000bf05270 */
[----:B------:R-:W-:Y:S01]  /*66b0*/  IADD3 R71, PT, PT, R71, 0x1, RZ ;  /* 0x0000000147477810 */ /* 0x000fe20007ffe0ff */
[----:B------:R-:W-:Y:S02]  /*66c0*/  UIADD3 UR11, UPT, UPT, UR49, 0x200, URZ ;  /* 0x00000200310b7890 */ /* 0x000fe4000fffe0ff */
[----:B------:R-:W-:Y:S02]  /*66d0*/  USHF.L.U32 UR46, UR20, 0x6, URZ ;  /* 0x00000006142e7899 */ /* 0x000fe400080006ff */
[----:B------:R-:W-:Y:S05]  /*66e0*/  USHF.L.U32 UR45, UR25, 0x6, URZ ;  /* 0x00000006192d7899 */ /* 0x000fea00080006ff */
[----:B------:R-:W1:Y:S01]  /*66f0*/  @!UP0 LDCU.128 UR12, c[0x0][0xb10] ;  /* 0x00016200ff0c87ac */ /* 0x000e620008000c00 */
[----:B------:R-:W3:Y:S01]  /*6700*/  @!UP0 LDCU UR5, c[0x0][0xb0c] ;  /* 0x00016180ff0587ac */ /* 0x000ee20008000800 */
[----:B------:R-:W4:Y:S01]  /*6710*/  @!UP0 LDCU UR10, c[0x0][0xb20] ;  /* 0x00016400ff0a87ac */ /* 0x000f220008000800 */
[----:B-1----:R-:W-:Y:S02]  /*6720*/  UIMAD.WIDE.U32 UR8, UR38, UR12, URZ ;  /* 0x0000000c260872a5 */ /* 0x002fe4000f8e00ff */
[----:B------:R-:W-:Y:S02]  /*6730*/  UIMAD.WIDE.U32 UR6, UR37, UR15, URZ ;  /* 0x0000000f250672a5 */ /* 0x000fe4000f8e00ff */
[----:B------:R-:W-:Y:S03]  /*6740*/  @!UP0 UISETP.NE.AND UP1, UPT, UR14, 0x1, UPT ;  /* 0x000000010e00888c */ /* 0x000fe6000bf25270 */
[----:B------:R-:W-:Y:S01]  /*6750*/  @!UP0 UMOV UR4, UR9 ;  /* 0x0000000900048c82 */ /* 0x000fe20008000000 */
[----:B---3--:R-:W-:Y:S02]  /*6760*/  @!UP0 UISETP.NE.AND UP2, UPT, UR5, 0x1, UPT ;  /* 0x000000010500888c */ /* 0x008fe4000bf45270 */
[----:B------:R-:W-:Y:S01]  /*6770*/  @!UP0 USHF.R.U32.HI UR4, URZ, UR13, UR4 ;  /* 0x0000000dff048299 */ /* 0x000fe20008011604 */
[----:B------:R-:W-:Y:S02]  /*6780*/  @!UP0 UMOV UR6, UR7 ;  /* 0x0000000700068c82 */ /* 0x000fe40008000000 */
[----:B----4-:R-:W-:Y:S02]  /*6790*/  @!UP0 USHF.R.U32.HI UR6, URZ, UR10, UR6 ;  /* 0x0000000aff068299 */ /* 0x010fe40008011606 */
[----:B------:R-:W-:Y:S02]  /*67a0*/  @!UP0 USEL UR7, UR38, UR4, !UP2 ;  /* 0x0000000426078287 */ /* 0x000fe4000d000000 */
[----:B------:R-:W-:Y:S04]  /*67b0*/  @!UP0 USEL UR6, UR37, UR6, !UP1 ;  /* 0x0000000625068287 */ /* 0x000fe8000c800000 */
[----:B------:R-:W-:Y:S02]  /*67c0*/  @!UP0 UIADD3 UR4, UPT, UPT, -UR7, UR6, URZ ;  /* 0x0000000607048290 */ /* 0x000fe4000fffe1ff */
[----:B------:R-:W-:Y:S02]  /*67d0*/  @!UP0 UIADD3 UR6, UPT, UPT, UR7, -UR6, URZ ;  /* 0x8000000607068290 */ /* 0x000fe4000fffe0ff */
[----:B------:R-:W-:Y:S02]  /*67e0*/  @!UP0 UIMAD UR38, UR4, UR5, UR38 ;  /* 0x00000005042682a4 */ /* 0x000fe4000f8e0226 */
[----:B------:R-:W-:Y:S02]  /*67f0*/  @!UP0 UIMAD UR37, UR6, UR14, UR37 ;  /* 0x0000000e062582a4 */ /* 0x000fe4000f8e0225 */
[----:B------:R-:W-:Y:S09]  /*6800*/  ULOP3.LUT UP0, URZ, UR11, 0x1b0, URZ, 0xc0, !UPT ;  /* 0x000001b00bff7892 */ /* 0x000ff2000f80c0ff */
[----:B------:R-:W-:Y:S05]  /*6810*/  BRA.U !UP0, `(.L_x_113) ;  /* 0x00000001087c7547 */ /* 0x000fea000b800000 */
[----:B------:R-:W1:Y:S01]  /*6820*/  LDCU.64 UR8, c[0x4][0x80] ;  /* 0x01001000ff0877ac */ /* 0x000e620008000a00 */
[----:B------:R-:W-:Y:S01]  /*6830*/  MOV R2, 0x0 ;  /* 0x0000000000027802 */ /* 0x000fe20000000f00 */
[----:B------:R-:W-:Y:S02]  /*6840*/  HFMA2 R12, -RZ, RZ, 0, 5.9604644775390625e-08 ;  /* 0x00000001ff0c7431 */ /* 0x000fe400000001ff */
[----:B------:R-:W-:Y:S01]  /*6850*/  IMAD.MOV.U32 R8, RZ, RZ, 0x70 ;  /* 0x00000070ff087424 */ /* 0x000fe200078e00ff */
[----:B------:R3:W4:Y:S01]  /*6860*/  LDC.64 R14, c[0x4][R2] ;  /* 0x01000000020e7b82 */ /* 0x0007220000000a00 */
[----:B------:R-:W2:Y:S01]  /*6870*/  LDCU.64 UR6, c[0x4][0x88] ;  /* 0x01001100ff0677ac */ /* 0x000ea20008000a00 */
[----:B------:R-:W-:Y:S01]  /*6880*/  IMAD.MOV.U32 R13, RZ, RZ, RZ ;  /* 0x000000ffff0d7224 */ /* 0x000fe200078e00ff */
[----:B------:R-:W2:Y:S01]  /*6890*/  LDCU.64 UR4, c[0x4][0x8] ;  /* 0x01000100ff0477ac */ /* 0x000ea20008000a00 */
[----:B-1----:R-:W-:Y:S01]  /*68a0*/  MOV R5, UR9 ;  /* 0x0000000900057c02 */ /* 0x002fe20008000f00 */
[----:B------:R-:W-:Y:S01]  /*68b0*/  IMAD.U32 R4, RZ, RZ, UR8 ;  /* 0x00000008ff047e24 */ /* 0x000fe2000f8e00ff */
[----:B--2---:R-:W-:Y:S01]  /*68c0*/  MOV R7, UR7 ;  /* 0x0000000700077c02 */ /* 0x004fe20008000f00 */
[----:B------:R-:W-:Y:S01]  /*68d0*/  IMAD.U32 R6, RZ, RZ, UR6 ;  /* 0x00000006ff067e24 */ /* 0x000fe2000f8e00ff */
[----:B------:R-:W-:Y:S01]  /*68e0*/  MOV R11, UR5 ;  /* 0x00000005000b7c02 */ /* 0x000fe20008000f00 */
[----:B------:R-:W-:Y:S02]  /*68f0*/  IMAD.U32 R10, RZ, RZ, UR4 ;  /* 0x00000004ff0a7e24 */ /* 0x000fe4000f8e00ff */
[----:B------:R-:W-:Y:S07]  /*6900*/  LEPC R20, `(.L_x_114) ;  /* 0x000000001014794e */ /* 0x000fee0000000000 */
[----:B---345:R-:W-:Y:S05]  /*6910*/  CALL.ABS.NOINC R14 ;  /* 0x000000000e007343 */ /* 0x038fea0003c00000 */
.L_x_114:
[----:B------:R-:W1:Y:S01]  /*6920*/  LDCU.64 UR8, c[0x4][0x80] ;  /* 0x01001000ff0877ac */ /* 0x000e620008000a00 */
[----:B------:R-:W2:Y:S01]  /*6930*/  LDC.64 R2, c[0x4][R2] ;  /* 0x0100000002027b82 */ /* 0x000ea20000000a00 */
[----:B------:R-:W-:Y:S02]  /*6940*/  HFMA2 R12, -RZ, RZ, 0, 5.9604644775390625e-08 ;  /* 0x00000001ff0c7431 */ /* 0x000fe400000001ff */
[----:B------:R-:W-:Y:S02]  /*6950*/  IMAD.MOV.U32 R8, RZ, RZ, 0x70 ;  /* 0x00000070ff087424 */ /* 0x000fe400078e00ff */
[----:B------:R-:W-:Y:S01]  /*6960*/  IMAD.MOV.U32 R13, RZ, RZ, RZ ;  /* 0x000000ffff0d7224 */ /* 0x000fe200078e00ff */
[----:B------:R-:W3:Y:S01]  /*6970*/  LDCU.64 UR6, c[0x4][0x88] ;  /* 0x01001100ff0677ac */ /* 0x000ee20008000a00 */
[----:B------:R-:W4:Y:S01]  /*6980*/  LDCU.64 UR4, c[0x4][0x8] ;  /* 0x01000100ff0477ac */ /* 0x000f220008000a00 */
[----:B-1----:R-:W-:Y:S02]  /*6990*/  MOV R4, UR8 ;  /* 0x0000000800047c02 */ /* 0x002fe40008000f00 */
[----:B------:R-:W-:Y:S02]  /*69a0*/  MOV R5, UR9 ;  /* 0x0000000900057c02 */ /* 0x000fe40008000f00 */
[----:B---3--:R-:W-:Y:S01]  /*69b0*/  MOV R7, UR7 ;  /* 0x0000000700077c02 */ /* 0x008fe20008000f00 */
[----:B------:R-:W-:Y:S01]  /*69c0*/  IMAD.U32 R6, RZ, RZ, UR6 ;  /* 0x00000006ff067e24 */ /* 0x000fe2000f8e00ff */
[----:B----4-:R-:W-:Y:S01]  /*69d0*/  MOV R11, UR5 ;  /* 0x00000005000b7c02 */ /* 0x010fe20008000f00 */
[----:B------:R-:W-:Y:S02]  /*69e0*/  IMAD.U32 R10, RZ, RZ, UR4 ;  /* 0x00000004ff0a7e24 */ /* 0x000fe4000f8e00ff */
[----:B------:R-:W-:Y:S07]  /*69f0*/  LEPC R20, `(.L_x_113) ;  /* 0x000000001014794e */ /* 0x000fee0000000000 */
[----:B--2---:R-:W-:Y:S05]  /*6a00*/  CALL.ABS.NOINC R2 ;  /* 0x0000000002007343 */ /* 0x004fea0003c00000 */
.L_x_113:
[----:B------:R-:W-:Y:S02]  /*6a10*/  ISETP.NE.U32.AND P0, PT, RZ, UR54, PT ;  /* 0x00000036ff007c0c */ /* 0x000fe4000bf05070 */
[C---:B------:R-:W-:Y:S02]  /*6a20*/  ISETP.NE.U32.AND P1, PT, R66.reuse, RZ, PT ;  /* 0x000000ff4200720c */ /* 0x040fe40003f25070 */
[----:B------:R-:W-:Y:S02]  /*6a30*/  ISETP.NE.U32.AND P4, PT, R66, RZ, PT ;  /* 0x000000ff4200720c */ /* 0x000fe40003f85070 */
[----:B------:R-:W-:Y:S02]  /*6a40*/  ISETP.NE.AND.EX P0, PT, RZ, UR55, PT, P0 ;  /* 0x00000037ff007c0c */ /* 0x000fe4000bf05300 */
[C---:B------:R-:W-:Y:S02]  /*6a50*/  ISETP.NE.AND.EX P1, PT, R67.reuse, RZ, PT, P1 ;  /* 0x000000ff4300720c */ /* 0x040fe40003f25310 */
[----:B------:R-:W-:Y:S02]  /*6a60*/  ISETP.NE.AND.EX P4, PT, R67, RZ, P0, P4 ;  /* 0x000000ff4300720c */ /* 0x000fe40000785340 */
[----:B------:R-:W-:Y:S02]  /*6a70*/  ISETP.NE.U32.AND P5, PT, R62, RZ, PT ;  /* 0x000000ff3e00720c */ /* 0x000fe40003fa5070 */
[----:B------:R-:W-:Y:S02]  /*6a80*/  ISETP.NE.U32.AND P3, PT, RZ, UR54, PT ;  /* 0x00000036ff007c0c */ /* 0x000fe4000bf65070 */
[----:B------:R-:W-:Y:S02]  /*6a90*/  PLOP3.LUT P2, PT, PT, PT, PT, 0x8, 0x80 ;  /* 0x000000000080781c */ /* 0x000fe40003f4e170 */
[----:B------:R-:W-:Y:S02]  /*6aa0*/  ISETP.NE.AND.EX P5, PT, R63, RZ, PT, P5 ;  /* 0x000000ff3f00720c */ /* 0x000fe40003fa5350 */
[----:B------:R-:W-:Y:S03]  /*6ab0*/  ISETP.NE.AND.EX P3, PT, RZ, UR55, PT, P3 ;  /* 0x00000037ff007c0c */ /* 0x000fe6000bf65330 */
[----:B------:R-:W-:Y:S01]  /*6ac0*/  @!P4 PLOP3.LUT P2, PT, P1, PT, PT, 0x80, 0x8 ;  /* 0x000000000008c81c */ /* 0x000fe20000f4f070 */
[----:B------:R-:W-:Y:S01]  /*6ad0*/  @!UPT UIADD3 URZ, UPT, UPT, URZ, URZ, URZ ;  /* 0x000000fffffff290 */ /* 0x000fe2000fffe0ff */
[----:B------:R-:W-:Y:S11]  /*6ae0*/  @!P1 BRA `(.L_x_115) ;  /* 0x0000000000309947 */ /* 0x000ff60003800000 */
[----:B------:R-:W-:Y:S01]  /*6af0*/  ISETP.NE.U32.AND P0, PT, R64, RZ, PT ;  /* 0x000000ff4000720c */ /* 0x000fe20003f05070 */
[----:B------:R-:W1:Y:S01]  /*6b00*/  LDCU.64 UR4, c[0x0][0x358] ;  /* 0x00006b00ff0477ac */ /* 0x000e620008000a00 */
[----:B------:R-:W-:Y:S02]  /*6b10*/  IMAD.MOV.U32 R27, RZ, RZ, 0x1 ;  /* 0x00000001ff1b7424 */ /* 0x000fe400078e00ff */
[----:B------:R-:W-:Y:S11]  /*6b20*/  ISETP.NE.AND.EX P0, PT, R65, RZ, PT, P0 ;  /* 0x000000ff4100720c */ /* 0x000ff60003f05300 */
[----:B------:R-:W-:Y:S02]  /*6b30*/  @!UPT UIADD3 URZ, UPT, UPT, URZ, URZ, URZ ;  /* 0x000000fffffff290 */ /* 0x000fe4000fffe0ff */
[----:B------:R-:W3:Y:S01]  /*6b40*/  @P0 LDC.64 R2, c[0x0][0x888] ;  /* 0x00022200ff020b82 */ /* 0x000ee20000000a00 */
[----:B--2---:R-:W-:Y:S04]  /*6b50*/  @P0 IMAD R0, R66, UR36, RZ ;  /* 0x0000002442000c24 */ /* 0x004fe8000f8e02ff */
[----:B---3--:R-:W-:Y:S04]  /*6b60*/  @P0 IMAD.WIDE R2, R0, 0x4, R2 ;  /* 0x0000000400020825 */ /* 0x008fe800078e0202 */
[----:B------:R-:W-:Y:S01]  /*6b70*/  HFMA2 R0, -RZ, RZ, 0, 5.9604644775390625e-08 ;  /* 0x00000001ff007431 */ /* 0x000fe200000001ff */
[----:B-1---5:R1:W5:Y:S04]  /*6b80*/  @P0 LDG.E R26, desc[UR4][R2.64] ;  /* 0x00000004021a0981 */ /* 0x022368000c1e1900 */
[----:B------:R-:W-:Y:S01]  /*6b90*/  @!P0 PRMT R27, R0, 0x7610, R27 ;  /* 0x00007610001b8816 */ /* 0x000fe2000000001b */
[----:B-1----:R-:W3:Y:S06]  /*6ba0*/  @!P0 LDC R26, c[0x0][0x880] ;  /* 0x00022000ff1a8b82 */ /* 0x002eec0000000800 */
.L_x_115:
[----:B------:R-:W-:Y:S05]  /*6bb0*/  @!P5 BRA `(.L_x_116) ;  /* 0x000000000024d947 */ /* 0x000fea0003800000 */
[----:B------:R-:W-:Y:S01]  /*6bc0*/  ISETP.NE.U32.AND P0, PT, R60, RZ, PT ;  /* 0x000000ff3c00720c */ /* 0x000fe20003f05070 */
[----:B------:R-:W1:Y:S03]  /*6bd0*/  LDCU.64 UR4, c[0x0][0x358] ;  /* 0x00006b00ff0477ac */ /* 0x000e660008000a00 */
[----:B------:R-:W-:Y:S11]  /*6be0*/  ISETP.NE.AND.EX P0, PT, R61, RZ, PT, P0 ;  /* 0x000000ff3d00720c */ /* 0x000ff60003f05300 */
[----:B------:R-:W-:Y:S02]  /*6bf0*/  @!UPT UIADD3 URZ, UPT, UPT, URZ, URZ, URZ ;  /* 0x000000fffffff290 */ /* 0x000fe4000fffe0ff */
[----:B------:R-:W4:Y:S01]  /*6c00*/  @P0 LDC.64 R2, c[0x0][0x8a8] ;  /* 0x00022a00ff020b82 */ /* 0x000f220000000a00 */
[----:B--2---:R-:W-:Y:S04]  /*6c10*/  @P0 IMAD R0, R62, UR36, RZ ;  /* 0x000000243e000c24 */ /* 0x004fe8000f8e02ff */
[----:B----4-:R-:W-:Y:S05]  /*6c20*/  @P0 IMAD.WIDE R2, R0, 0x4, R2 ;  /* 0x0000000400020825 */ /* 0x010fea00078e0202 */
[----:B-1---5:R1:W5:Y:S02]  /*6c30*/  @P0 LDG.E R24, desc[UR4][R2.64] ;  /* 0x0000000402180981 */ /* 0x022364000c1e1900 */
[----:B-1----:R-:W4:Y:S02]  /*6c40*/  @!P0 LDC R24, c[0x0][0x8a0] ;  /* 0x00022800ff188b82 */ /* 0x002f240000000800 */
.L_x_116:
[----:B---3-5:R-:W-:Y:S01]  /*6c50*/  FSETP.NEU.AND P0, PT, R26, RZ, PT ;  /* 0x000000ff1a00720b */ /* 0x028fe20003f0d000 */
[----:B------:R-:W-:Y:S01]  /*6c60*/  ULOP3.LUT UR4, UR52, 0x1, URZ, 0x3c, !UPT ;  /* 0x0000000134047892 */ /* 0x000fe2000f8e3cff */
[----:B------:R-:W-:Y:S01]  /*6c70*/  SEL R5, RZ, 0xffffffff, P3 ;  /* 0xffffffffff057807 */ /* 0x000fe20001800000 */
[----:B------:R-:W-:Y:S01]  /*6c80*/  IMAD.U32 R88, RZ, RZ, UR48 ;  /* 0x00000030ff587e24 */ /* 0x000fe2000f8e00ff */
[----:B------:R-:W-:Y:S01]  /*6c90*/  @!P4 LOP3.LUT P3, RZ, R27, 0xff, RZ, 0xc0, !PT ;  /* 0x000000ff1bffc812 */ /* 0x000fe2000786c0ff */
[----:B------:R-:W-:Y:S01]  /*6ca0*/  IMAD.SHL.U32 R82, R73, 0x10, RZ ;  /* 0x0000001049527824 */ /* 0x000fe200078e00ff */
[----:B------:R-:W-:Y:S01]  /*6cb0*/  @!P4 SEL R2, RZ, 0xffffffff, P0 ;  /* 0xffffffffff02c807 */ /* 0x000fe20000000000 */
[----:B------:R-:W-:Y:S01]  /*6cc0*/  IMAD.U32 R89, RZ, RZ, UR4 ;  /* 0x00000004ff597e24 */ /* 0x000fe2000f8e00ff */
[----:B------:R-:W-:Y:S01]  /*6cd0*/  LEA R80, R22, UR49, 0x3 ;  /* 0x0000003116507c11 */ /* 0x000fe2000f8e18ff */
[----:B------:R-:W-:Y:S01]  /*6ce0*/  IMAD.SHL.U32 R88, R88, 0x2000, RZ ;  /* 0x0000200058587824 */ /* 0x000fe200078e00ff */
[----:B------:R-:W-:Y:S01]  /*6cf0*/  @P2 SEL R2, R5, R2, !P3 ;  /* 0x0000000205022207 */ /* 0x000fe20005800000 */
[----:B------:R-:W-:Y:S01]  /*6d00*/  IMAD.SHL.U32 R81, R72, 0x10, RZ ;  /* 0x0000001048517824 */ /* 0x000fe200078e00ff */
[----:B------:R-:W-:Y:S01]  /*6d10*/  SHF.L.U32 R3, R75, 0x1f, RZ ;  /* 0x0000001f4b037819 */ /* 0x000fe200000006ff */
[----:B------:R-:W-:Y:S01]  /*6d20*/  IMAD.IADD R86, R77, 0x1, R88 ;  /* 0x000000014d567824 */ /* 0x000fe200078e0258 */
[----:B------:R-:W-:Y:S01]  /*6d30*/  @!P4 LOP3.LUT R2, R2, 0x1, RZ, 0xc0, !PT ;  /* 0x000000010202c812 */ /* 0x000fe200078ec0ff */
[----:B------:R-:W-:Y:S01]  /*6d40*/  BSSY B1, `(.L_x_117) ;  /* 0x0000038000017945 */ /* 0x000fe20003800000 */
[----:B------:R-:W-:Y:S01]  /*6d50*/  IMAD.MOV.U32 R87, RZ, RZ, 0x1 ;  /* 0x00000001ff577424 */ /* 0x000fe200078e00ff */
[----:B------:R-:W-:Y:S02]  /*6d60*/  CS2R R58, SRZ ;  /* 0x00000000003a7805 */ /* 0x000fe4000001ff00 */
[----:B------:R-:W-:Y:S01]  /*6d70*/  ISETP.NE.U32.OR P5, PT, R2, 0x1, P4 ;  /* 0x000000010200780c */ /* 0x000fe200027a5470 */
[----:B------:R-:W-:Y:S01]  /*6d80*/  IMAD.U32 R2, RZ, RZ, UR48 ;  /* 0x00000030ff027e24 */ /* 0x000fe2000f8e00ff */
[----:B------:R-:W-:Y:S01]  /*6d90*/  LOP3.LUT P4, R70, R27, 0xff, RZ, 0xc0, !PT ;  /* 0x000000ff1b467812 */ /* 0x000fe2000788c0ff */
[----:B------:R-:W-:Y:S01]  /*6da0*/  IMAD.IADD R85, R86, 0x1, R82 ;  /* 0x0000000156557824 */ /* 0x000fe200078e0252 */
[----:B------:R-:W-:Y:S01]  /*6db0*/  P2R R79, PR, RZ, 0x20 ;  /* 0x00000020ff4f7803 */ /* 0x000fe20000000000 */
[----:B------:R-:W-:Y:S01]  /*6dc0*/  IMAD R25, R22, 0x20, R23 ;  /* 0x0000002016197824 */ /* 0x000fe200078e0217 */
[----:B--2---:R-:W-:Y:S01]  /*6dd0*/  LEA R0, R2, UR49, 0x3 ;  /* 0x0000003102007c11 */ /* 0x004fe2000f8e18ff */
[----:B------:R-:W-:Y:S01]  /*6de0*/  IMAD.U32 R90, RZ, RZ, UR48 ;  /* 0x00000030ff5a7e24 */ /* 0x000fe2000f8e00ff */
[----:B------:R-:W-:Y:S02]  /*6df0*/  SEL R2, RZ, 0xffffffff, P0 ;  /* 0xffffffffff027807 */ /* 0x000fe40000000000 */
[----:B------:R-:W-:Y:S02]  /*6e00*/  CS2R R56, SRZ ;  /* 0x0000000000387805 */ /* 0x000fe4000001ff00 */
[----:B------:R-:W-:Y:S02]  /*6e10*/  CS2R R54, SRZ ;  /* 0x0000000000367805 */ /* 0x000fe4000001ff00 */
[----:B------:R-:W-:Y:S02]  /*6e20*/  CS2R R52, SRZ ;  /* 0x0000000000347805 */ /* 0x000fe4000001ff00 */
[----:B------:R-:W-:Y:S02]  /*6e30*/  @P1 SEL R2, R5, R2, !P4 ;  /* 0x0000000205021207 */ /* 0x000fe40006000000 */
[----:B------:R-:W-:Y:S02]  /*6e40*/  CS2R R50, SRZ ;  /* 0x0000000000327805 */ /* 0x000fe4000001ff00 */
[----:B------:R-:W-:Y:S02]  /*6e50*/  @P5 SHF.L.U32 R7, R89, 0x1f, RZ ;  /* 0x0000001f59075819 */ /* 0x000fe400000006ff */
[----:B------:R-:W-:Y:S02]  /*6e60*/  CS2R R48, SRZ ;  /* 0x0000000000307805 */ /* 0x000fe4000001ff00 */
[----:B------:R-:W-:Y:S02]  /*6e70*/  LOP3.LUT R2, R2, 0x1, RZ, 0xc0, !PT ;  /* 0x0000000102027812 */ /* 0x000fe400078ec0ff */
[----:B------:R-:W-:Y:S01]  /*6e80*/  CS2R R46, SRZ ;  /* 0x00000000002e7805 */ /* 0x000fe2000001ff00 */
[----:B------:R-:W1:Y:S01]  /*6e90*/  @P5 SYNCS.PHASECHK.TRANS64.TRYWAIT P3, [R0+URZ+0x100], R7 ;  /* 0x00010007000055a7 */ /* 0x000e6200080611ff */
[----:B------:R-:W-:Y:S02]  /*6ea0*/  CS2R R44, SRZ ;  /* 0x00000000002c7805 */ /* 0x000fe4000001ff00 */
[----:B------:R-:W-:Y:S01]  /*6eb0*/  ISETP.NE.U32.AND P0, PT, R2, 0x1, PT ;  /* 0x000000010200780c */ /* 0x000fe20003f05070 */
[----:B------:R-:W-:Y:S02]  /*6ec0*/  IMAD.IADD R84, R86, 0x1, R81 ;  /* 0x0000000156547824 */ /* 0x000fe400078e0251 */
[----:B------:R-:W-:Y:S01]  /*6ed0*/  IMAD.IADD R83, R76, 0x1, R85 ;  /* 0x000000014c537824 */ /* 0x000fe200078e0255 */
[----:B------:R-:W-:Y:S01]  /*6ee0*/  P2R R91, PR, RZ, 0x1 ;  /* 0x00000001ff5b7803 */ /* 0x000fe20000000000 */
[----:B------:R2:W3:Y:S01]  /*6ef0*/  SYNCS.PHASECHK.TRANS64.TRYWAIT P2, [R80+URZ+0x160], R3 ;  /* 0x00016003500075a7 */ /* 0x0004e200080411ff */
[----:B-1----:R-:W-:Y:S01]  /*6f00*/  @P5 SEL R87, RZ, 0x1, !P3 ;  /* 0x00000001ff575807 */ /* 0x002fe20005800000 */
[----:B--2---:R-:W-:Y:S06]  /*6f10*/  @!P5 BRA `(.L_x_118) ;  /* 0x000000000068d947 */ /* 0x004fec0003800000 */
[----:B------:R-:W-:Y:S01]  /*6f20*/  ISETP.NE.AND P0, PT, R87, RZ, PT ;  /* 0x000000ff5700720c */ /* 0x000fe20003f05270 */
[----:B------:R-:W-:Y:S01]  /*6f30*/  BSSY B0, `(.L_x_119) ;  /* 0x000000d000007945 */ /* 0x000fe20003800000 */
[----:B------:R-:W-:Y:S02]  /*6f40*/  CS2R R46, SRZ ;  /* 0x00000000002e7805 */ /* 0x000fe4000001ff00 */
[----:B------:R-:W-:Y:S02]  /*6f50*/  CS2R R44, SRZ ;  /* 0x00000000002c7805 */ /* 0x000fe4000001ff00 */
[----:B------:R-:W-:Y:S02]  /*6f60*/  CS2R R50, SRZ ;  /* 0x0000000000327805 */ /* 0x000fe4000001ff00 */
[----:B------:R-:W-:Y:S02]  /*6f70*/  CS2R R48, SRZ ;  /* 0x0000000000307805 */ /* 0x000fe4000001ff00 */
[----:B------:R-:W-:Y:S02]  /*6f80*/  CS2R R54, SRZ ;  /* 0x0000000000367805 */ /* 0x000fe4000001ff00 */
[----:B------:R-:W-:Y:S02]  /*6f90*/  CS2R R52, SRZ ;  /* 0x0000000000347805 */ /* 0x000fe4000001ff00 */
[----:B------:R-:W-:Y:S02]  /*6fa0*/  CS2R R58, SRZ ;  /* 0x00000000003a7805 */ /* 0x000fe4000001ff00 */
[----:B------:R-:W-:Y:S01]  /*6fb0*/  CS2R R56, SRZ ;  /* 0x0000000000387805 */ /* 0x000fe2000001ff00 */
[----:B------:R-:W-:Y:S06]  /*6fc0*/  @P0 BRA `(.L_x_120) ;  /* 0x00000000000c0947 */ /* 0x000fec0003800000 */
[----:B------:R-:W-:Y:S04]  /*6fd0*/  SHF.L.U32 R5, R89, 0x1f, RZ ;  /* 0x0000001f59057819 */ /* 0x000fe800000006ff */
[----:B------:R-:W1:Y:S02]  /*6fe0*/  SYNCS.PHASECHK.TRANS64.TRYWAIT P0, [R0+URZ+0x100], R5 ;  /* 0x00010005000075a7 */ /* 0x000e6400080011ff */
[----:B-1----:R-:W-:Y:S05]  /*6ff0*/  @!P0 BRA `(.L_x_121) ;  /* 0x0000002000808947 */ /* 0x002fea0003800000 */
.L_x_120:
[----:B------:R-:W-:Y:S05]  /*7000*/  BSYNC B0 ;  /* 0x0000000000007941 */ /* 0x000fea0003800000 */
.L_x_119:
[----:B------:R-:W-:Y:S01]  /*7010*/  ISETP.NE.AND P0, PT, R91, RZ, PT ;  /* 0x000000ff5b00720c */ /* 0x000fe20003f05270 */
[----:B------:R-:W-:Y:S04]  /*7020*/  UIADD3 UR4, UPT, UPT, UR48, 0x1, URZ ;  /* 0x0000000130047890 */ /* 0x000fe8000fffe0ff */
[----:B------:R-:W-:Y:S04]  /*7030*/  UISETP.NE.AND UP0, UPT, UR4, 0x3, UPT ;  /* 0x000000030400788c */ /* 0x000fe8000bf05270 */
[----:B------:R-:W-:Y:S02]  /*7040*/  USEL UR5, URZ, 0x1, UP0 ;  /* 0x00000001ff057887 */ /* 0x000fe40008000000 */
[----:B------:R-:W-:Y:S02]  /*7050*/  USEL UR4, UR4, URZ, UP0 ;  /* 0x000000ff04047287 */ /* 0x000fe40008000000 */
[----:B------:R2:W1:Y:S02]  /*7060*/  @P0 LDS.128 R44, [R86] ;  /* 0x00000000562c0984 */ /* 0x0004640000000c00 */
[----:B------:R-:W-:Y:S02]  /*7070*/  LOP3.LUT R89, R89, UR5, RZ, 0x3c, !PT ;  /* 0x0000000559597c12 */ /* 0x000fe4000f8e3cff */
[----:B------:R2:W1:Y:S01]  /*7080*/  @P0 LDS.128 R48, [R85+0x10] ;  /* 0x0000100055300984 */ /* 0x0004620000000c00 */
[----:B------:R-:W-:Y:S03]  /*7090*/  IMAD.U32 R90, RZ, RZ, UR4 ;  /* 0x00000004ff5a7e24 */ /* 0x000fe6000f8e00ff */
[----:B------:R2:W1:Y:S04]  /*70a0*/  @P0 LDS.128 R52, [R84+0x20] ;  /* 0x0000200054340984 */ /* 0x0004680000000c00 */
[----:B------:R2:W1:Y:S02]  /*70b0*/  @P0 LDS.128 R56, [R83+0x10] ;  /* 0x0000100053380984 */ /* 0x0004640000000c00 */
.L_x_118:
[----:B------:R-:W-:Y:S05]  /*70c0*/  BSYNC B1 ;  /* 0x0000000000017941 */ /* 0x000fea0003800000 */
.L_x_117:
[----:B-1----:R-:W-:Y:S04]  /*70d0*/  SHF.R.U32.HI R5, RZ, 0x15, R25 ;  /* 0x00000015ff057819 */ /* 0x002fe80000011619 */
[----:B------:R-:W-:Y:S01]  /*70e0*/  LOP3.LUT P0, RZ, R5, 0x3, R68, 0x48, !PT ;  /* 0x0000000305ff7812 */ /* 0x000fe20007804844 */
[----:B------:R-:W-:Y:S01]  /*70f0*/  @!UPT UIADD3 URZ, UPT, UPT, URZ, URZ, URZ ;  /* 0x000000fffffff290 */ /* 0x000fe2000fffe0ff */
[----:B---3--:R-:W-:Y:S11]  /*7100*/  @P2 BRA `(.L_x_122) ;  /* 0x0000000000082947 */ /* 0x008ff60003800000 */
[----:B------:R-:W1:Y:S02]  /*7110*/  SYNCS.PHASECHK.TRANS64.TRYWAIT P1, [R80+URZ+0x160], R3 ;  /* 0x00016003500075a7 */ /* 0x000e6400080211ff */
[----:B-1----:R-:W-:Y:S05]  /*7120*/  @!P1 BRA `(.L_x_123) ;  /* 0x0000002000489947 */ /* 0x002fea0003800000 */
.L_x_122:
[----:B------:R-:W-:Y:S05]  /*7130*/  @!P0 BRA `(.L_x_124) ;  /* 0x0000000000408947 */ /* 0x000fea0003800000 */
[----:B------:R-:W3:Y:S01]  /*7140*/  LDCU.64 UR8, c[0x4][0x70] ;  /* 0x01000e00ff0877ac */ /* 0x000ee20008000a00 */
[----:B-1----:R-:W-:Y:S01]  /*7150*/  MOV R3, 0x0 ;  /* 0x0000000000037802 */ /* 0x002fe20000000f00 */
[----:B------:R-:W-:Y:S02]  /*7160*/  HFMA2 R12, -RZ, RZ, 0, 5.9604644775390625e-08 ;  /* 0x00000001ff0c7431 */ /* 0x000fe400000001ff */
[----:B------:R-:W-:Y:S02]  /*7170*/  IMAD.MOV.U32 R8, RZ, RZ, 0x192 ;  /* 0x00000192ff087424 */ /* 0x000fe400078e00ff */
[----:B------:R-:W-:Y:S01]  /*7180*/  IMAD.MOV.U32 R13, RZ, RZ, RZ ;  /* 0x000000ffff0d7224 */ /* 0x000fe200078e00ff */
[----:B------:R-:W1:Y:S01]  /*7190*/  LDCU.64 UR6, c[0x4][0x78] ;  /* 0x01000f00ff0677ac */ /* 0x000e620008000a00 */
[----:B------:R-:W2:Y:S01]  /*71a0*/  LDC.64 R2, c[0x4][R3] ;  /* 0x0100000003027b82 */ /* 0x000ea20000000a00 */
[----:B------:R-:W5:Y:S01]  /*71b0*/  LDCU.64 UR4, c[0x4][0x10] ;  /* 0x01000200ff0477ac */ /* 0x000f620008000a00 */
[----:B---3--:R-:W-:Y:S01]  /*71c0*/  MOV R5, UR9 ;  /* 0x0000000900057c02 */ /* 0x008fe20008000f00 */
[----:B------:R-:W-:Y:S01]  /*71d0*/  IMAD.U32 R4, RZ, RZ, UR8 ;  /* 0x00000008ff047e24 */ /* 0x000fe2000f8e00ff */
[----:B-1----:R-:W-:Y:S01]  /*71e0*/  MOV R7, UR7 ;  /* 0x0000000700077c02 */ /* 0x002fe20008000f00 */
[----:B------:R-:W-:Y:S01]  /*71f0*/  IMAD.U32 R6, RZ, RZ, UR6 ;  /* 0x00000006ff067e24 */ /* 0x000fe2000f8e00ff */
[----:B-----5:R-:W-:Y:S01]  /*7200*/  MOV R11, UR5 ;  /* 0x00000005000b7c02 */ /* 0x020fe20008000f00 */
[----:B------:R-:W-:Y:S02]  /*7210*/  IMAD.U32 R10, RZ, RZ, UR4 ;  /* 0x00000004ff0a7e24 */ /* 0x000fe4000f8e00ff */
[----:B------:R-:W-:Y:S07]  /*7220*/  LEPC R20, `(.L_x_124) ;  /* 0x000000001014794e */ /* 0x000fee0000000000 */
[----:B--2-4-:R-:W-:Y:S05]  /*7230*/  CALL.ABS.NOINC R2 ;  /* 0x0000000002007343 */ /* 0x014fea0003c00000 */
.L_x_124:
[----:B------:R-:W-:Y:S05]  /*7240*/  WARPSYNC.ALL ;  /* 0x0000000000007948 */ /* 0x000fea0003800000 */
[----:B------:R-:W-:Y:S01]  /*7250*/  R2UR UR4, R25 ;  /* 0x00000000190472ca */ /* 0x000fe200000e0000 */
[----:B------:R-:W-:Y:S01]  /*7260*/  BSSY.RECONVERGENT B0, `(.L_x_125) ;  /* 0x000003d000007945 */ /* 0x000fe20003800200 */
[----:B------:R-:W-:Y:S11]  /*7270*/  ISETP.NE.AND P0, PT, R78, RZ, PT ;  /* 0x000000ff4e00720c */ /* 0x000ff60003f05270 */
[----:B------:R-:W1:Y:S02]  /*7280*/  LDTM.x16 R4, tmem[UR4] ;  /* 0x00000004000479ee */ /* 0x000e640008240000 */
[C---:B-1--4-:R-:W-:Y:S01]  /*7290*/  FMUL R3, R24.reuse, R4 ;  /* 0x0000000418037220 */ /* 0x052fe20000400000 */
[C---:B------:R-:W-:Y:S01]  /*72a0*/  FMUL R0, R24.reuse, R5 ;  /* 0x0000000518007220 */ /* 0x040fe20000400000 */
[C---:B------:R-:W-:Y:S01]  /*72b0*/  FMUL R5, R24.reuse, R6 ;  /* 0x0000000618057220 */ /* 0x040fe20000400000 */
[----:B------:R-:W-:Y:S01]  /*72c0*/  FMUL R2, R24, R7 ;  /* 0x0000000718027220 */ /* 0x000fe20000400000 */
[----:B------:R-:W-:Y:S01]  /*72d0*/  FFMA R28, R26, R44, R3 ;  /* 0x0000002c1a1c7223 */ /* 0x000fe20000000003 */
        /* <DEDUP_REMOVED lines=10> */
[----:B------:R1:W-:Y:S01]  /*7380*/  STS.128 [R86], R28 ;  /* 0x0000001c56007388 */ /* 0x0003e20000000c00 */
        /* <DEDUP_REMOVED lines=8> */
[----:B------:R1:W-:Y:S01]  /*7410*/  STS.128 [R85+0x10], R32 ;  /* 0x0000102055007388 */ /* 0x0003e20000000c00 */
[----:B------:R-:W-:Y:S01]  /*7420*/  FMUL R12, R24, R17 ;  /* 0x00000011180c7220 */ /* 0x000fe20000400000 */
[----:B------:R-:W-:Y:S01]  /*7430*/  FFMA R38, R26, R54, R13 ;  /* 0x000000361a267223 */ /* 0x000fe2000000000d */
[----:B------:R-:W-:Y:S01]  /*7440*/  FMUL R17, R24, R18 ;  /* 0x0000001218117220 */ /* 0x000fe20000400000 */
[----:B------:R-:W-:Y:S01]  /*7450*/  FFMA R39, R26, R55, R10 ;  /* 0x000000371a277223 */ /* 0x000fe2000000000a */
[----:B------:R-:W-:Y:S01]  /*7460*/  FMUL R14, R24, R19 ;  /* 0x00000013180e7220 */ /* 0x000fe20000400000 */
[C---:B------:R-:W-:Y:S01]  /*7470*/  FFMA R40, R26.reuse, R56, R15 ;  /* 0x000000381a287223 */ /* 0x040fe2000000000f */
[C---:B------:R-:W-:Y:S01]  /*7480*/  FFMA R41, R26.reuse, R57, R12 ;  /* 0x000000391a297223 */ /* 0x040fe2000000000c */
[C---:B------:R-:W-:Y:S01]  /*7490*/  FFMA R42, R26.reuse, R58, R17 ;  /* 0x0000003a1a2a7223 */ /* 0x040fe20000000011 */
[----:B------:R1:W-:Y:S01]  /*74a0*/  STS.128 [R84+0x20], R36 ;  /* 0x0000202454007388 */ /* 0x0003e20000000c00 */
[----:B------:R-:W-:Y:S05]  /*74b0*/  FFMA R43, R26, R59, R14 ;  /* 0x0000003b1a2b7223 */ /* 0x000fea000000000e */
[----:B------:R1:W-:Y:S01]  /*74c0*/  STS.128 [R83+0x10], R40 ;  /* 0x0000102853007388 */ /* 0x0003e20000000c00 */
[----:B------:R-:W-:Y:S01]  /*74d0*/  @!PT LDS RZ, [RZ] ;  /* 0x00000000fffff984 */ /* 0x000fe20000000800 */
[----:B------:R-:W-:Y:S01]  /*74e0*/  @!PT LDS RZ, [RZ] ;  /* 0x00000000fffff984 */ /* 0x000fe20000000800 */
[----:B------:R-:W-:Y:S01]  /*74f0*/  @!PT LDS RZ, [RZ] ;  /* 0x00000000fffff984 */ /* 0x000fe20000000800 */
[----:B------:R-:W-:Y:S01]  /*7500*/  @!PT LDS RZ, [RZ] ;  /* 0x00000000fffff984 */ /* 0x000fe20000000800 */
[----:B------:R3:W-:Y:S06]  /*7510*/  MEMBAR.ALL.CTA ;  /* 0x0000000000007992 */ /* 0x0007ec0000008000 */
[----:B---3--:R-:W3:Y:S02]  /*7520*/  FENCE.VIEW.ASYNC.S ;  /* 0x00000000000073c6 */ /* 0x008ee40000000000 */
[----:B---3--:R-:W-:Y:S06]  /*7530*/  BAR.SYNC.DEFER_BLOCKING 0x1, 0x80 ;  /* 0x0042000000007b1d */ /* 0x008fec0000010000 */
[----:B------:R-:W-:Y:S05]  /*7540*/  @P0 BRA `(.L_x_126) ;  /* 0x0000000000380947 */ /* 0x000fea0003800000 */
[----:B------:R-:W3:Y:S01]  /*7550*/  LDCU.64 UR6, c[0x0][0x348] ;  /* 0x00006900ff0677ac */ /* 0x000ee20008000a00 */
[----:B------:R-:W-:Y:S01]  /*7560*/  R2UR UR5, R88 ;  /* 0x00000000580572ca */ /* 0x000fe200000e0000 */
[----:B------:R-:W-:Y:S01]  /*7570*/  UMOV UR47, UR36 ;  /* 0x00000024002f7c82 */ /* 0x000fe20008000000 */
[----:B------:R-:W-:Y:S01]  /*7580*/  UIADD3 UR9, UPT, UPT, UR45, 0x20, URZ ;  /* 0x000000202d097890 */ /* 0x000fe2000fffe0ff */
[----:B------:R-:W-:Y:S01]  /*7590*/  UMOV UR10, UR46 ;  /* 0x0000002e000a7c82 */ /* 0x000fe20008000000 */
[----:B------:R-:W-:Y:S09]  /*75a0*/  UMOV UR11, UR36 ;  /* 0x00000024000b7c82 */ /* 0x000ff20008000000 */
[----:B------:R-:W-:Y:S02]  /*75b0*/  UIADD3 UR5, UPT, UPT, UR49, UR5, URZ ;  /* 0x0000000531057290 */ /* 0x000fe4000fffe0ff */
[----:B---3--:R-:W-:Y:S02]  /*75c0*/  UIADD3 UR4, UP0, UPT, UR6, 0x680, URZ ;  /* 0x0000068006047890 */ /* 0x008fe4000ff1e0ff */
[----:B------:R-:W-:Y:S02]  /*75d0*/  UIADD3 UR44, UPT, UPT, UR5, 0x200, URZ ;  /* 0x00000200052c7890 */ /* 0x000fe4000fffe0ff */
[----:B------:R-:W-:Y:S02]  /*75e0*/  UIADD3 UR8, UPT, UPT, UR5, 0x1200, URZ ;  /* 0x0000120005087890 */ /* 0x000fe4000fffe0ff */
[----:B------:R-:W-:Y:S09]  /*75f0*/  UIADD3.X UR5, UPT, UPT, URZ, UR7, URZ, UP0, !UPT ;  /* 0x00000007ff057290 */ /* 0x000ff200087fe4ff */
[----:B------:R3:W-:Y:S01]  /*7600*/  UTMASTG.3D [UR44], [UR4] ;  /* 0x0000002c040073b5 */ /* 0x0007e20008010000 */
[----:B------:R3:W-:Y:S02]  /*7610*/  UTMASTG.3D [UR8], [UR4] ;  /* 0x00000008040073b5 */ /* 0x0007e40008010000 */
[----:B---3--:R0:W-:Y:S02]  /*7620*/  UTMACMDFLUSH ;  /* 0x00000000000079b7 */ /* 0x0081e40000000000 */
.L_x_126:
[----:B------:R-:W-:Y:S05]  /*7630*/  BSYNC.RECONVERGENT B0 ;  /* 0x0000000000007941 */ /* 0x000fea0003800200 */
.L_x_125:
[----:B------:R-:W-:Y:S01]  /*7640*/  UIADD3 UR44, UPT, UPT, UR48, 0x1, URZ ;  /* 0x00000001302c7890 */ /* 0x000fe2000fffe0ff */
[----:B------:R-:W-:Y:S03]  /*7650*/  BSSY.RECONVERGENT B0, `(.L_x_127) ;  /* 0x0000005000007945 */ /* 0x000fe60003800200 */
[----:B------:R-:W-:Y:S04]  /*7660*/  UISETP.NE.AND UP0, UPT, UR44, 0x3, UPT ;  /* 0x000000032c00788c */ /* 0x000fe8000bf05270 */
[----:B------:R-:W-:Y:S01]  /*7670*/  USEL UR47, UR44, URZ, UP0 ;  /* 0x000000ff2c2f7287 */ /* 0x000fe20008000000 */
[----:B------:R-:W-:Y:S11]  /*7680*/  @P0 BRA `(.L_x_128) ;  /* 0x0000000000040947 */ /* 0x000ff60003800000 */
[----:B------:R-:W-:Y:S04]  /*7690*/  DEPBAR.LE SB0, 0x1 ;  /* 0x000080400000791a */ /* 0x000fe80000000000 */
.L_x_128:
[----:B------:R-:W-:Y:S05]  /*76a0*/  BSYNC.RECONVERGENT B0 ;  /* 0x0000000000007941 */ /* 0x000fea0003800200 */
.L_x_127:
[----:B------:R-:W-:Y:S01]  /*76b0*/  BAR.SYNC.DEFER_BLOCKING 0x1, 0x80 ;  /* 0x0042000000007b1d */ /* 0x000fe20000010000 */
[----:B------:R-:W-:Y:S01]  /*76c0*/  ISETP.NE.AND P1, PT, R79, RZ, PT ;  /* 0x000000ff4f00720c */ /* 0x000fe20003f25270 */
[----:B------:R-:W-:Y:S01]  /*76d0*/  UISETP.NE.AND UP0, UPT, UR51, URZ, UPT ;  /* 0x000000ff3300728c */ /* 0x000fe2000bf05270 */
[----:B------:R-:W-:Y:S11]  /*76e0*/  LEA R3, R90, UR49, 0x3 ;  /* 0x000000315a037c11 */ /* 0x000ff6000f8e18ff */
[----:B------:R-:W-:Y:S01]  /*76f0*/  @P1 SHF.L.U32 R4, R89, 0x1f, RZ ;  /* 0x0000001f59041819 */ /* 0x000fe200000006ff */
[----:B------:R-:W-:Y:S06]  /*7700*/  BRA.U !UP0, `(.L_x_129) ;  /* 0x0000000108247547 */ /* 0x000fec000b800000 */
[----:B------:R-:W3:Y:S01]  /*7710*/  S2R R0, SR_CgaCtaId ;  /* 0x0000000000007919 */ /* 0x000ee20000008800 */
[----:B------:R-:W-:Y:S01]  /*7720*/  IMAD.U32 R2, RZ, RZ, UR50 ;  /* 0x00000032ff027e24 */ /* 0x000fe2000f8e00ff */
[----:B------:R-:W-:Y:S04]  /*7730*/  UIADD3 UR4, UPT, UPT, UR50, 0x1, URZ ;  /* 0x0000000132047890 */ /* 0x000fe8000fffe0ff */
[----:B------:R-:W-:Y:S01]  /*7740*/  @P1 LEA R2, R2, UR49, 0x3 ;  /* 0x0000003102021c11 */ /* 0x000fe2000f8e18ff */
[----:B------:R-:W-:Y:S04]  /*7750*/  UISETP.NE.AND UP0, UPT, UR4, 0x3, UPT ;  /* 0x000000030400788c */ /* 0x000fe8000bf05270 */
[----:B------:R-:W-:Y:S01]  /*7760*/  @P1 VIADD R5, R2, 0x118 ;  /* 0x0000011802051836 */ /* 0x000fe20000000000 */
[----:B------:R-:W-:Y:S04]  /*7770*/  USEL UR50, UR4, URZ, UP0 ;  /* 0x000000ff04327287 */ /* 0x000fe80008000000 */
[----:B---3--:R-:W-:Y:S04]  /*7780*/  @P1 PRMT R0, R0, 0x654, R5 ;  /* 0x0000065400001816 */ /* 0x008fe80000000005 */
[----:B------:R3:W-:Y:S04]  /*7790*/  @P1 SYNCS.ARRIVE.TRANS64.RED.A1T0 RZ, [R0+URZ], RZ ;  /* 0x000000ff00ff19a7 */ /* 0x0007e800081004ff */
.L_x_129:
[----:B------:R-:W4:Y:S01]  /*77a0*/  @P1 SYNCS.PHASECHK.TRANS64.TRYWAIT P0, [R3+URZ+0x100], R4 ;  /* 0x00010004030015a7 */ /* 0x000f2200080011ff */
[----:B------:R-:W-:Y:S01]  /*77b0*/  BSSY B1, `(.L_x_130) ;  /* 0x0000015000017945 */ /* 0x000fe20003800000 */
[----:B----4-:R-:W-:Y:S03]  /*77c0*/  @P1 SEL R87, RZ, 0x1, !P0 ;  /* 0x00000001ff571807 */ /* 0x010fe60004000000 */
[----:B------:R-:W-:Y:S05]  /*77d0*/  @!P1 BRA `(.L_x_131) ;  /* 0x0000000000489947 */ /* 0x000fea0003800000 */
[----:B------:R-:W-:Y:S01]  /*77e0*/  ISETP.NE.AND P1, PT, R91, RZ, PT ;  /* 0x000000ff5b00720c */ /* 0x000fe20003f25270 */
[----:B------:R-:W-:Y:S01]  /*77f0*/  BSSY B0, `(.L_x_132) ;  /* 0x000000a000007945 */ /* 0x000fe20003800000 */
[----:B------:R-:W-:Y:S11]  /*7800*/  ISETP.NE.AND P0, PT, R87, RZ, PT ;  /* 0x000000ff5700720c */ /* 0x000ff60003f05270 */
[----:B------:R-:W-:Y:S04]  /*7810*/  @P1 IMAD R90, R90, 0x2000, R77 ;  /* 0x000020005a5a1824 */ /* 0x000fe800078e024d */
[----:B------:R-:W-:Y:S01]  /*7820*/  @P1 IMAD.IADD R5, R82, 0x1, R90 ;  /* 0x0000000152051824 */ /* 0x000fe200078e025a */
[----:B------:R-:W-:Y:S03]  /*7830*/  @P1 IADD3 R2, PT, PT, R81, R90, RZ ;  /* 0x0000005a51021210 */ /* 0x000fe60007ffe0ff */
[----:B---3--:R-:W-:Y:S01]  /*7840*/  @P1 IMAD.IADD R0, R76, 0x1, R5 ;  /* 0x000000014c001824 */ /* 0x008fe200078e0205 */
[----:B------:R-:W-:Y:S06]  /*7850*/  @P0 BRA `(.L_x_133) ;  /* 0x00000000000c0947 */ /* 0x000fec0003800000 */
[----:B------:R-:W-:Y:S04]  /*7860*/  SHF.L.U32 R4, R89, 0x1f, RZ ;  /* 0x0000001f59047819 */ /* 0x000fe800000006ff */
[----:B------:R-:W3:Y:S02]  /*7870*/  SYNCS.PHASECHK.TRANS64.TRYWAIT P0, [R3+URZ+0x100], R4 ;  /* 0x00010004030075a7 */ /* 0x000ee400080011ff */
[----:B---3--:R-:W-:Y:S05]  /*7880*/  @!P0 BRA `(.L_x_134) ;  /* 0x0000001800848947 */ /* 0x008fea0003800000 */
.L_x_133:
[----:B------:R-:W-:Y:S05]  /*7890*/  BSYNC B0 ;  /* 0x0000000000007941 */ /* 0x000fea0003800000 */
.L_x_132:
[----:B------:R-:W-:Y:S11]  /*78a0*/  ISETP.NE.AND P0, PT, R91, RZ, PT ;  /* 0x000000ff5b00720c */ /* 0x000ff60003f05270 */
[----:B------:R-:W-:Y:S02]  /*78b0*/  @!UPT UIADD3 URZ, UPT, UPT, URZ, URZ, URZ ;  /* 0x000000fffffff290 */ /* 0x000fe4000fffe0ff */
[----:B------:R4:W1:Y:S04]  /*78c0*/  @P0 LDS.128 R44, [R90] ;  /* 0x000000005a2c0984 */ /* 0x0008680000000c00 */
[----:B------:R4:W1:Y:S04]  /*78d0*/  @P0 LDS.128 R52, [R2+0x20] ;  /* 0x0000200002340984 */ /* 0x0008680000000c00 */
[----:B------:R4:W1:Y:S04]  /*78e0*/  @P0 LDS.128 R48, [R5+0x10] ;  /* 0x0000100005300984 */ /* 0x0008680000000c00 */
[----:B------:R4:W1:Y:S02]  /*78f0*/  @P0 LDS.128 R56, [R0+0x10] ;  /* 0x0000100000380984 */ /* 0x0008640000000c00 */
.L_x_131:
[----:B------:R-:W-:Y:S05]  /*7900*/  BSYNC B1 ;  /* 0x0000000000017941 */ /* 0x000fea0003800000 */
.L_x_130:
[----:B---3--:R-:W-:Y:S05]  /*7910*/  VIADD R3, R25, 0x10 ;  /* 0x0000001019037836 */ /* 0x008fea0000000000 */
[----:B------:R-:W-:Y:S04]  /*7920*/  SHF.R.U32.HI R3, RZ, 0x15, R3 ;  /* 0x00000015ff037819 */ /* 0x000fe80000011603 */
[----:B------:R-:W-:Y:S11]  /*7930*/  LOP3.LUT P0, RZ, R3, 0x3, R68, 0x48, !PT ;  /* 0x0000000303ff7812 */ /* 0x000ff60007804844 */
[----:B------:R-:W-:Y:S02]  /*7940*/  @!UPT UIADD3 URZ, UPT, UPT, URZ, URZ, URZ ;  /* 0x000000fffffff290 */ /* 0x000fe4000fffe0ff */
[----:B------:R-:W-:Y:S05]  /*7950*/  @!P0 BRA `(.L_x_135) ;  /* 0x0000000000408947 */ /* 0x000fea0003800000 */
[----:B------:R-:W3:Y:S01]  /*7960*/  LDCU.64 UR8, c[0x4][0x70] ;  /* 0x01000e00ff0877ac */ /* 0x000ee20008000a00 */
[----:B------:R-:W-:Y:S01]  /*7970*/  MOV R3, 0x0 ;  /* 0x0000000000037802 */ /* 0x000fe20000000f00 */
[----:B------:R-:W-:Y:S02]  /*7980*/  HFMA2 R12, -RZ, RZ, 0, 5.9604644775390625e-08 ;  /* 0x00000001ff0c7431 */ /* 0x000fe400000001ff */
[----:B------:R-:W-:Y:S02]  /*7990*/  IMAD.MOV.U32 R8, RZ, RZ, 0x192 ;  /* 0x00000192ff087424 */ /* 0x000fe400078e00ff */
[----:B------:R-:W-:Y:S01]  /*79a0*/  IMAD.MOV.U32 R13, RZ, RZ, RZ ;  /* 0x000000ffff0d7224 */ /* 0x000fe200078e00ff */
[----:B------:R-:W5:Y:S01]  /*79b0*/  LDCU.64 UR6, c[0x4][0x78] ;  /* 0x01000f00ff0677ac */ /* 0x000f620008000a00 */
[----:B----4-:R-:W4:Y:S01]  /*79c0*/  LDC.64 R2, c[0x4][R3] ;  /* 0x0100000003027b82 */ /* 0x010f220000000a00 */
[----:B------:R-:W2:Y:S01]  /*79d0*/  LDCU.64 UR4, c[0x4][0x10] ;  /* 0x01000200ff0477ac */ /* 0x000ea20008000a00 */
[----:B---3--:R-:W-:Y:S01]  /*79e0*/  MOV R5, UR9 ;  /* 0x0000000900057c02 */ /* 0x008fe20008000f00 */
[----:B------:R-:W-:Y:S01]  /*79f0*/  IMAD.U32 R4, RZ, RZ, UR8 ;  /* 0x00000008ff047e24 */ /* 0x000fe2000f8e00ff */
[----:B-----5:R-:W-:Y:S01]  /*7a00*/  MOV R7, UR7 ;  /* 0x0000000700077c02 */ /* 0x020fe20008000f00 */
[----:B------:R-:W-:Y:S01]  /*7a10*/  IMAD.U32 R6, RZ, RZ, UR6 ;  /* 0x00000006ff067e24 */ /* 0x000fe2000f8e00ff */
[----:B--2---:R-:W-:Y:S01]  /*7a20*/  MOV R11, UR5 ;  /* 0x00000005000b7c02 */ /* 0x004fe20008000f00 */
[----:B------:R-:W-:Y:S02]  /*7a30*/  IMAD.U32 R10, RZ, RZ, UR4 ;  /* 0x00000004ff0a7e24 */ /* 0x000fe4000f8e00ff */
[----:B------:R-:W-:Y:S07]  /*7a40*/  LEPC R20, `(.L_x_135) ;  /* 0x000000001014794e */ /* 0x000fee0000000000 */
[----:B-1--4-:R-:W-:Y:S05]  /*7a50*/  CALL.ABS.NOINC R2 ;  /* 0x0000000002007343 */ /* 0x012fea0003c00000 */
.L_x_135:
[----:B------:R-:W-:Y:S01]  /*7a60*/  ISETP.NE.AND P0, PT, R78, RZ, PT ;  /* 0x000000ff4e00720c */ /* 0x000fe20003f05270 */
[----:B------:R-:W-:Y:S05]  /*7a70*/  WARPSYNC.ALL ;  /* 0x0000000000007948 */ /* 0x000fea0003800000 */
[----:B------:R-:W-:Y:S01]  /*7a80*/  R2UR UR4, R25 ;  /* 0x00000000190472ca */ /* 0x000fe200000e0000 */
[----:B------:R-:W-:Y:S01]  /*7a90*/  USHF.L.U32 UR6, UR47, 0xd, URZ ;  /* 0x0000000d2f067899 */ /* 0x000fe200080006ff */
[----:B------:R-:W-:Y:S01]  /*7aa0*/  IADD3 R80, PT, PT, R80, 0x180, RZ ;  /* 0x0000018050507810 */ /* 0x000fe20007ffe0ff */
[----:B------:R-:W-:Y:S03]  /*7ab0*/  BSSY.RECONVERGENT B0, `(.L_x_136) ;  /* 0x0000044000007945 */ /* 0x000fe60003800200 */
[----:B------:R-:W-:Y:S02]  /*7ac0*/  LOP3.LUT R80, R80, 0xfefffff8, RZ, 0xc0, !PT ;  /* 0xfefffff850507812 */ /* 0x000fe400078ec0ff */
[----:B------:R-:W-:Y:S04]  /*7ad0*/  IADD3 R20, PT, PT, R77, UR6, RZ ;  /* 0x000000064d147c10 */ /* 0x000fe8000fffe0ff */
[-C--:B------:R-:W-:Y:S01]  /*7ae0*/  IADD3 R21, PT, PT, R82, R20.reuse, RZ ;  /* 0x0000001452157210 */ /* 0x080fe20007ffe0ff */
[----:B----4-:R-:W3:Y:S01]  /*7af0*/  LDTM.x16 R4, tmem[UR4+0x10] ;  /* 0x00001004000479ee */ /* 0x010ee20008240000 */
[----:B------:R-:W-:Y:S01]  /*7b00*/  NOP ;  /* 0x0000000000007918 */ /* 0x000fe20000000000 */
[----:B---3--:R3:W-:Y:S01]  /*7b10*/  SYNCS.ARRIVE.TRANS64.RED.A1T0 RZ, [R80+URZ], RZ ;  /* 0x000000ff50ff79a7 */ /* 0x0087e200081004ff */
[----:B------:R-:W-:Y:S02]  /*7b20*/  IADD3 R81, PT, PT, R81, R20, RZ ;  /* 0x0000001451517210 */ /* 0x000fe40007ffe0ff */
[----:B------:R-:W-:Y:S01]  /*7b30*/  IADD3 R20, PT, PT, R76, R21, RZ ;  /* 0x000000154c147210 */ /* 0x000fe20007ffe0ff */
[C---:B------:R-:W-:Y:S01]  /*7b40*/  FMUL R3, R24.reuse, R4 ;  /* 0x0000000418037220 */ /* 0x040fe20000400000 */
[C---:B------:R-:W-:Y:S01]  /*7b50*/  FMUL R0, R24.reuse, R5 ;  /* 0x0000000518007220 */ /* 0x040fe20000400000 */
[C---:B------:R-:W-:Y:S01]  /*7b60*/  FMUL R5, R24.reuse, R6 ;  /* 0x0000000618057220 */ /* 0x040fe20000400000 */
[----:B------:R-:W-:Y:S01]  /*7b70*/  FMUL R2, R24, R7 ;  /* 0x0000000718027220 */ /* 0x000fe20000400000 */
[----:B-1----:R-:W-:Y:S01]  /*7b80*/  FFMA R28, R26, R44, R3 ;  /* 0x0000002c1a1c7223 */ /* 0x002fe20000000003 */
        /* <DEDUP_REMOVED lines=10> */
[----:B------:R3:W-:Y:S01]  /*7c30*/  STS.128 [R77+UR6], R28 ;  /* 0x0000001c4d007988 */ /* 0x0007e20008000c06 */
        /* <DEDUP_REMOVED lines=25> */
[----:B-1----:R-:W1:Y:S02]  /*7dd0*/  FENCE.VIEW.ASYNC.S ;  /* 0x00000000000073c6 */ /* 0x002e640000000000 */
[----:B-1----:R-:W-:Y:S06]  /*7de0*/  BAR.SYNC.DEFER_BLOCKING 0x1, 0x80 ;  /* 0x0042000000007b1d */ /* 0x002fec0000010000 */
[----:B------:R-:W-:Y:S05]  /*7df0*/  @P0 BRA `(.L_x_137) ;  /* 0x00000000003c0947 */ /* 0x000fea0003800000 */
[----:B------:R-:W1:Y:S01]  /*7e00*/  LDCU.64 UR10, c[0x0][0x348] ;  /* 0x00006900ff0a77ac */ /* 0x000e620008000a00 */
[----:B------:R-:W-:Y:S02]  /*7e10*/  UIADD3 UR5, UPT, UPT, UR49, UR6, URZ ;  /* 0x0000000631057290 */ /* 0x000fe4000fffe0ff */
[----:B------:R-:W-:Y:S02]  /*7e20*/  UIADD3 UR13, UPT, UPT, UR45, 0x10, URZ ;  /* 0x000000102d0d7890 */ /* 0x000fe4000fffe0ff */
[----:B------:R-:W-:Y:S02]  /*7e30*/  UIADD3 UR12, UPT, UPT, UR5, 0x200, URZ ;  /* 0x00000200050c7890 */ /* 0x000fe4000fffe0ff */
[----:B------:R-:W-:Y:S01]  /*7e40*/  UIADD3 UR8, UPT, UPT, UR5, 0x1200, URZ ;  /* 0x0000120005087890 */ /* 0x000fe2000fffe0ff */
[----:B------:R-:W-:Y:S01]  /*7e50*/  UMOV UR14, UR46 ;  /* 0x0000002e000e7c82 */ /* 0x000fe20008000000 */
[----:B------:R-:W-:Y:S01]  /*7e60*/  UMOV UR15, UR36 ;  /* 0x00000024000f7c82 */ /* 0x000fe20008000000 */
[----:B------:R-:W-:Y:S02]  /*7e70*/  UIADD3 UR9, UPT, UPT, UR45, 0x30, URZ ;  /* 0x000000302d097890 */ /* 0x000fe4000fffe0ff */
[----:B-1----:R-:W-:Y:S03]  /*7e80*/  UIADD3 UR4, UP0, UPT, UR10, 0x680, URZ ;  /* 0x000006800a047890 */ /* 0x002fe6000ff1e0ff */
[----:B------:R-:W-:Y:S01]  /*7e90*/  UMOV UR10, UR46 ;  /* 0x0000002e000a7c82 */ /* 0x000fe20008000000 */
[----:B------:R-:W-:Y:S03]  /*7ea0*/  UIADD3.X UR5, UPT, UPT, URZ, UR11, URZ, UP0, !UPT ;  /* 0x0000000bff057290 */ /* 0x000fe600087fe4ff */
[----:B------:R-:W-:Y:S06]  /*7eb0*/  UMOV UR11, UR36 ;  /* 0x00000024000b7c82 */ /* 0x000fec0008000000 */
[----:B------:R1:W-:Y:S01]  /*7ec0*/  UTMASTG.3D [UR12], [UR4] ;  /* 0x0000000c040073b5 */ /* 0x0003e20008010000 */
[----:B------:R1:W-:Y:S02]  /*7ed0*/  UTMASTG.3D [UR8], [UR4] ;  /* 0x00000008040073b5 */ /* 0x0003e40008010000 */
[----:B-1----:R0:W-:Y:S02]  /*7ee0*/  UTMACMDFLUSH ;  /* 0x00000000000079b7 */ /* 0x0021e40000000000 */
.L_x_137:
[----:B------:R-:W-:Y:S05]  /*7ef0*/  BSYNC.RECONVERGENT B0 ;  /* 0x0000000000007941 */ /* 0x000fea0003800200 */
.L_x_136:
[----:B------:R-:W-:Y:S01]  /*7f00*/  UIADD3 UR4, UPT, UPT, UR47, 0x1, URZ ;  /* 0x000000012f047890 */ /* 0x000fe2000fffe0ff */
[----:B------:R-:W-:Y:S03]  /*7f10*/  BSSY.RECONVERGENT B0, `(.L_x_138) ;  /* 0x0000008000007945 */ /* 0x000fe60003800200 */
[----:B------:R-:W-:Y:S04]  /*7f20*/  UISETP.NE.AND UP0, UPT, UR4, 0x3, UPT ;  /* 0x000000030400788c */ /* 0x000fe8000bf05270 */
[----:B------:R-:W-:Y:S02]  /*7f30*/  UISETP.EQ.XOR UP1, UPT, UR44, 0x3, !UP0 ;  /* 0x000000032c00788c */ /* 0x000fe4000c722a70 */
[----:B------:R-:W-:Y:S02]  /*7f40*/  USEL UR48, UR4, URZ, UP0 ;  /* 0x000000ff04307287 */ /* 0x000fe40008000000 */
[----:B------:R-:W-:Y:S04]  /*7f50*/  USEL UR5, URZ, 0x1, !UP1 ;  /* 0x00000001ff057887 */ /* 0x000fe8000c800000 */
[----:B------:R-:W-:Y:S01]  /*7f60*/  ULOP3.LUT UR52, UR52, UR5, URZ, 0x3c, !UPT ;  /* 0x0000000534347292 */ /* 0x000fe2000f8e3cff */
[----:B------:R-:W-:Y:S11]  /*7f70*/  @P0 BRA `(.L_x_139) ;  /* 0x0000000000040947 */ /* 0x000ff60003800000 */
[----:B------:R-:W-:Y:S04]  /*7f80*/  DEPBAR.LE SB0, 0x1 ;  /* 0x000080400000791a */ /* 0x000fe80000000000 */
.L_x_139:
[----:B------:R-:W-:Y:S05]  /*7f90*/  BSYNC.RECONVERGENT B0 ;  /* 0x0000000000007941 */ /* 0x000fea0003800200 */
.L_x_138:
[----:B------:R-:W-:Y:S01]  /*7fa0*/  BAR.SYNC.DEFER_BLOCKING 0x1, 0x80 ;  /* 0x0042000000007b1d */ /* 0x000fe20000010000 */
[----:B------:R-:W-:Y:S01]  /*7fb0*/  UISETP.NE.AND UP0, UPT, UR51, -0x2, UPT ;  /* 0xfffffffe3300788c */ /* 0x000fe2000bf05270 */
[----:B------:R-:W-:Y:S08]  /*7fc0*/  IADD3 R0, PT, PT, R22, 0x1, RZ ;  /* 0x0000000116007810 */ /* 0x000ff00007ffe0ff */
[----:B------:R-:W-:Y:S05]  /*7fd0*/  BRA.U !UP0, `(.L_x_140) ;  /* 0x0000000108287547 */ /* 0x000fea000b800000 */
[----:B------:R-:W1:Y:S01]  /*7fe0*/  S2R R2, SR_CgaCtaId ;  /* 0x0000000000027919 */ /* 0x000e620000008800 */
[----:B------:R-:W-:Y:S01]  /*7ff0*/  ISETP.NE.AND P0, PT, R79, RZ, PT ;  /* 0x000000ff4f00720c */ /* 0x000fe20003f05270 */
[----:B------:R-:W-:Y:S01]  /*8000*/  IMAD.U32 R3, RZ, RZ, UR50 ;  /* 0x00000032ff037e24 */ /* 0x000fe2000f8e00ff */
[----:B------:R-:W-:Y:S04]  /*8010*/  UIADD3 UR4, UPT, UPT, UR50, 0x1, URZ ;  /* 0x0000000132047890 */ /* 0x000fe8000fffe0ff */
[----:B------:R-:W-:Y:S04]  /*8020*/  UISETP.NE.AND UP0, UPT, UR4, 0x3, UPT ;  /* 0x000000030400788c */ /* 0x000fe8000bf05270 */
[----:B------:R-:W-:Y:S03]  /*8030*/  USEL UR50, UR4, URZ, UP0 ;  /* 0x000000ff04327287 */ /* 0x000fe60008000000 */
[----:B------:R-:W-:Y:S05]  /*8040*/  @P0 LEA R3, R3, UR49, 0x3 ;  /* 0x0000003103030c11 */ /* 0x000fea000f8e18ff */
[----:B------:R-:W-:Y:S05]  /*8050*/  @P0 VIADD R3, R3, 0x118 ;  /* 0x0000011803030836 */ /* 0x000fea0000000000 */
[----:B-1----:R-:W-:Y:S04]  /*8060*/  @P0 PRMT R2, R2, 0x654, R3 ;  /* 0x0000065402020816 */ /* 0x002fe80000000003 */
[----:B------:R1:W-:Y:S03]  /*8070*/  @P0 SYNCS.ARRIVE.TRANS64.RED.A1T0 RZ, [R2+URZ], RZ ;  /* 0x000000ff02ff09a7 */ /* 0x0003e600081004ff */
.L_x_140:
[----:B------:R-:W-:Y:S01]  /*8080*/  R2UR UR4, R69 ;  /* 0x00000000450472ca */ /* 0x000fe200000e0000 */
[----:B------:R-:W-:Y:S01]  /*8090*/  UISETP.NE.AND UP0, UPT, UR62, URZ, UPT ;  /* 0x000000ff3e00728c */ /* 0x000fe2000bf05270 */
[----:B------:R-:W-:Y:S01]  /*80a0*/  ISETP.NE.AND P0, PT, R71, 0x2, PT ;  /* 0x000000024700780c */ /* 0x000fe20003f05270 */
[----:B------:R-:W-:Y:S01]  /*80b0*/  UIADD3 UR25, UPT, UPT, UR37, UR63, URZ ;  /* 0x0000003f25197290 */ /* 0x000fe2000fffe0ff */
[----:B------:R-:W-:Y:S01]  /*80c0*/  ISETP.NE.AND P1, PT, R0, 0x4, PT ;  /* 0x000000040000780c */ /* 0x000fe20003f25270 */
[----:B------:R-:W-:Y:S01]  /*80d0*/  UIADD3 UR51, UPT, UPT, UR51, 0x2, URZ ;  /* 0x0000000233337890 */ /* 0x000fe2000fffe0ff */
[----:B------:R-:W-:Y:S01]  /*80e0*/  SEL R3, RZ, 0x1, P0 ;  /* 0x00000001ff037807 */ /* 0x000fe20000000000 */
[----:B------:R-:W-:Y:S01]  /*80f0*/  UMOV UR36, UR61 ;  /* 0x0000003d00247c82 */ /* 0x000fe20008000000 */
[----:B-1----:R-:W-:Y:S02]  /*8100*/  SEL R2, RZ, 0x1, P1 ;  /* 0x00000001ff027807 */ /* 0x002fe40000800000 */
[----:B------:R-:W-:Y:S02]  /*8110*/  LOP3.LUT R74, R74, R3, RZ, 0x3c, !PT ;  /* 0x000000034a4a7212 */ /* 0x000fe400078e3cff */
[----:B------:R-:W-:Y:S01]  /*8120*/  LOP3.LUT R75, R75, R2, RZ, 0x3c, !PT ;  /* 0x000000024b4b7212 */ /* 0x000fe200078e3cff */
[----:B------:R-:W-:Y:S01]  /*8130*/  UIADD3 UR20, UPT, UPT, UR38, UR4, URZ ;  /* 0x0000000426147290 */ /* 0x000fe2000fffe0ff */
[----:B------:R-:W-:Y:S02]  /*8140*/  SEL R71, R71, RZ, P0 ;  /* 0x000000ff47477207 */ /* 0x000fe40000000000 */
[----:B------:R-:W-:Y:S01]  /*8150*/  SEL R22, R0, RZ, P1 ;  /* 0x000000ff00167207 */ /* 0x000fe20000800000 */
[----:B------:R-:W-:Y:S08]  /*8160*/  BRA.U UP0, `(.L_x_141) ;  /* 0xffffffe100007547 */ /* 0x000ff0000b83ffff */
[----:B------:R-:W1:Y:S01]  /*8170*/  LDCU.64 UR4, c[0x0][0x888] ;  /* 0x00011100ff0477ac */ /* 0x000e620008000a00 */
[----:B------:R-:W4:Y:S01]  /*8180*/  LDCU.64 UR6, c[0x0][0x890] ;  /* 0x00011200ff0677ac */ /* 0x000f220008000a00 */
[----:B-1----:R-:W-:Y:S02]  /*8190*/  ISETP.NE.U32.AND P2, PT, RZ, UR4, PT ;  /* 0x00000004ff007c0c */ /* 0x002fe4000bf45070 */
[----:B----4-:R-:W-:Y:S02]  /*81a0*/  ISETP.NE.U32.AND P1, PT, RZ, UR6, PT ;  /* 0x00000006ff007c0c */ /* 0x010fe4000bf25070 */
[----:B------:R-:W-:Y:S02]  /*81b0*/  ISETP.NE.AND.EX P2, PT, RZ, UR5, PT, P2 ;  /* 0x00000005ff007c0c */ /* 0x000fe4000bf45320 */
[----:B------:R-:W-:-:S13]  /*81c0*/  ISETP.NE.AND.EX P0, PT, RZ, UR7, PT, P1 ;  /* 0x00000007ff007c0c */ /* 0x000fda000bf05310 */
[----:B------:R-:W-:Y:S05]  /*81d0*/  @P2 BRA P0, `(.L_x_142) ;  /* 0x00000000003c2947 */ /* 0x000fea0000000000 */
[----:B------:R-:W-:-:S13]  /*81e0*/  ISETP.NE.AND.EX P1, PT, RZ, UR7, PT, P1 ;  /* 0x00000007ff007c0c */ /* 0x000fda000bf25310 */
[----:B------:R-:W-:Y:S05]  /*81f0*/  @P1 BRA `(.L_x_143) ;  /* 0x00000000000c1947 */ /* 0x000fea0003800000 */
[----:B------:R-:W-:-:S13]  /*8200*/  FSETP.NEU.AND P0, PT, R26, RZ, PT ;  /* 0x000000ff1a00720b */ /* 0x000fda0003f0d000 */
[----:B------:R-:W-:Y:S05]  /*8210*/  @!P0 EXIT ;  /* 0x000000000000894d */ /* 0x000fea0003800000 */
[----:B------:R-:W-:Y:S05]  /*8220*/  BRA `(.L_x_142) ;  /* 0x0000000000287947 */ /* 0x000fea0003800000 */
.L_x_143:
[----:B------:R-:W-:Y:S01]  /*8230*/  ISETP.NE.AND P0, PT, R70, RZ, PT ;  /* 0x000000ff4600720c */ /* 0x000fe20003f05270 */
[----:B------:R-:W-:-:S12]  /*8240*/  BSSY.RECONVERGENT B0, `(.L_x_142) ;  /* 0x0000008000007945 */ /* 0x000fd80003800200 */
[----:B------:R-:W-:Y:S05]  /*8250*/  @P0 BRA `(.L_x_144) ;  /* 0x0000000000100947 */ /* 0x000fea0003800000 */
[----:B------:R-:W-:-:S04]  /*8260*/  ISETP.NE.U32.AND P0, PT, RZ, UR4, PT ;  /* 0x00000004ff007c0c */ /* 0x000fc8000bf05070 */
[----:B------:R-:W-:-:S13]  /*8270*/  ISETP.NE.AND.EX P0, PT, RZ, UR5, PT, P0 ;  /* 0x00000005ff007c0c */ /* 0x000fda000bf05300 */
[----:B------:R-:W-:Y:S05]  /*8280*/  @!P0 EXIT ;  /* 0x000000000000894d */ /* 0x000fea0003800000 */
[----:B------:R-:W-:Y:S05]  /*8290*/  BRA `(.L_x_145) ;  /* 0x0000000000087947 */ /* 0x000fea0003800000 */
.L_x_144:
[----:B------:R-:W-:-:S13]  /*82a0*/  FSETP.NEU.AND P0, PT, R26, RZ, PT ;  /* 0x000000ff1a00720b */ /* 0x000fda0003f0d000 */
[----:B------:R-:W-:Y:S05]  /*82b0*/  @!P0 EXIT ;  /* 0x000000000000894d */ /* 0x000fea0003800000 */
.L_x_145:
[----:B------:R-:W-:Y:S05]  /*82c0*/  BSYNC.RECONVERGENT B0 ;  /* 0x0000000000007941 */ /* 0x000fea0003800200 */
.L_x_142:
[----:B------:R-:W1:Y:S01]  /*82d0*/  S2UR UR7, SR_CgaCtaId ;  /* 0x00000000000779c3 */ /* 0x000e620000008800 */
[----:B------:R-:W-:Y:S01]  /*82e0*/  ULEA UR6, UR50, UR49, 0x3 ;  /* 0x0000003132067291 */ /* 0x000fe2000f8e18ff */
[----:B------:R-:W-:-:S04]  /*82f0*/  DEPBAR.LE SB0, 0x0 ;  /* 0x000080000000791a */ /* 0x000fc80000000000 */
[----:B------:R-:W-:-:S04]  /*8300*/  UIADD3 UR6, UPT, UPT, UR6, 0x118, URZ ;  /* 0x0000011806067890 */ /* 0x000fc8000fffe0ff */
[----:B-1----:R-:W-:-:S09]  /*8310*/  UPRMT UR6, UR7, 0x654, UR6 ;  /* 0x0000065407067896 */ /* 0x002fd20008000006 */
[----:B------:R-:W-:Y:S01]  /*8320*/  SYNCS.ARRIVE.TRANS64.RED.A1T0 RZ, [UR6], RZ ;  /* 0x000000ffffff79a7 */ /* 0x000fe20008100406 */
[----:B------:R-:W-:Y:S05]  /*8330*/  EXIT ;  /* 0x000000000000794d */ /* 0x000fea0003800000 */
.L_x_25:
[----:B--2---:R2:W4:Y:S02]  /*8340*/  SYNCS.PHASECHK.TRANS64.TRYWAIT P0, [R0+URZ+0x1b0], R3 ;  /* 0x0001b003000075a7 */ /* 0x00452400080011ff */
[----:B----4-:R-:W-:Y:S05]  /*8350*/  @!P0 NANOSLEEP.SYNCS 0x989680 ;  /* 0x009896800000895d */ /* 0x010fea0003900000 */
[----:B------:R-:W4:Y:S02]  /*8360*/  @!P0 SYNCS.PHASECHK.TRANS64 P0, [R0+URZ+0x1b0], R3 ;  /* 0x0001b003000085a7 */ /* 0x000f2400080010ff */
[----:B----4-:R-:W-:Y:S05]  /*8370*/  @!P0 BRA `(.L_x_25) ;  /* 0xfffffffc00f08947 */ /* 0x010fea000383ffff */
[----:B------:R-:W-:Y:S05]  /*8380*/  BRA `(.L_x_146) ;  /* 0xffffff9800547947 */ /* 0x000fea000383ffff */
.L_x_28:
[----:B--2---:R-:W-:-:S07]  /*8390*/  MOV R0, UR33 ;  /* 0x0000002100007c02 */ /* 0x004fce0008000f00 */
.L_x_147:
[----:B--2---:R2:W4:Y:S02]  /*83a0*/  SYNCS.PHASECHK.TRANS64.TRYWAIT P0, [R0+URZ+0x80], R3 ;  /* 0x00008003000075a7 */ /* 0x00452400080011ff */
[----:B----4-:R-:W-:Y:S05]  /*83b0*/  @!P0 NANOSLEEP.SYNCS 0x989680 ;  /* 0x009896800000895d */ /* 0x010fea0003900000 */
[----:B------:R-:W4:Y:S02]  /*83c0*/  @!P0 SYNCS.PHASECHK.TRANS64 P0, [R0+URZ+0x80], R3 ;  /* 0x00008003000085a7 */ /* 0x000f2400080010ff */
[----:B----4-:R-:W-:Y:S05]  /*83d0*/  @!P0 BRA `(.L_x_147) ;  /* 0xfffffffc00f08947 */ /* 0x010fea000383ffff */
[----:B------:R-:W-:Y:S05]  /*83e0*/  BRA `(.L_x_27) ;  /* 0xffffff9800a47947 */ /* 0x000fea000383ffff */
.L_x_35:
[----:B-1----:R-:W-:-:S07]  /*83f0*/  MOV R0, UR17 ;  /* 0x0000001100007c02 */ /* 0x002fce0008000f00 */
.L_x_148:
[----:B-1----:R1:W2:Y:S02]  /*8400*/  SYNCS.PHASECHK.TRANS64.TRYWAIT P0, [R0+URZ+0x80], R3 ;  /* 0x00008003000075a7 */ /* 0x0022a400080011ff */
[----:B--2---:R-:W-:Y:S05]  /*8410*/  @!P0 NANOSLEEP.SYNCS 0x989680 ;  /* 0x009896800000895d */ /* 0x004fea0003900000 */
[----:B------:R-:W2:Y:S02]  /*8420*/  @!P0 SYNCS.PHASECHK.TRANS64 P0, [R0+URZ+0x80], R3 ;  /* 0x00008003000085a7 */ /* 0x000ea400080010ff */
[----:B--2---:R-:W-:Y:S05]  /*8430*/  @!P0 BRA `(.L_x_148) ;  /* 0xfffffffc00f08947 */ /* 0x004fea000383ffff */
[----:B------:R-:W-:Y:S05]  /*8440*/  BRA `(.L_x_34) ;  /* 0xffffff9c00687947 */ /* 0x000fea000383ffff */
.L_x_40:
[----:B-1----:R1:W2:Y:S02]  /*8450*/  SYNCS.PHASECHK.TRANS64.TRYWAIT P0, [R3+URZ+0x140], R0 ;  /* 0x00014000030075a7 */ /* 0x0022a400080011ff */
[----:B--2---:R-:W-:Y:S05]  /*8460*/  @!P0 NANOSLEEP.SYNCS 0x989680 ;  /* 0x009896800000895d */ /* 0x004fea0003900000 */
[----:B------:R-:W2:Y:S02]  /*8470*/  @!P0 SYNCS.PHASECHK.TRANS64 P0, [R3+URZ+0x140], R0 ;  /* 0x00014000030085a7 */ /* 0x000ea400080010ff */
[----:B--2---:R-:W-:Y:S05]  /*8480*/  @!P0 BRA `(.L_x_40) ;  /* 0xfffffffc00f08947 */ /* 0x004fea000383ffff */
[----:B------:R-:W-:Y:S05]  /*8490*/  BRA `(.L_x_149) ;  /* 0xffffffa0000c7947 */ /* 0x000fea000383ffff */
.L_x_44:
[----:B-1----:R-:W-:-:S07]  /*84a0*/  MOV R0, UR4 ;  /* 0x0000000400007c02 */ /* 0x002fce0008000f00 */
.L_x_150:
[----:B-1----:R1:W2:Y:S02]  /*84b0*/  SYNCS.PHASECHK.TRANS64.TRYWAIT P0, [R0+URZ], R3 ;  /* 0x00000003000075a7 */ /* 0x0022a400080011ff */
[----:B--2---:R-:W-:Y:S05]  /*84c0*/  @!P0 NANOSLEEP.SYNCS 0x989680 ;  /* 0x009896800000895d */ /* 0x004fea0003900000 */
[----:B------:R-:W2:Y:S02]  /*84d0*/  @!P0 SYNCS.PHASECHK.TRANS64 P0, [R0+URZ], R3 ;  /* 0x00000003000085a7 */ /* 0x000ea400080010ff */
[----:B--2---:R-:W-:Y:S05]  /*84e0*/  @!P0 BRA `(.L_x_150) ;  /* 0xfffffffc00f08947 */ /* 0x004fea000383ffff */
[----:B------:R-:W-:Y:S05]  /*84f0*/  BRA `(.L_x_151) ;  /* 0xffffffa400b47947 */ /* 0x000fea000383ffff */
.L_x_45:
[----:B------:R-:W-:-:S07]  /*8500*/  MOV R0, UR5 ;  /* 0x0000000500007c02 */ /* 0x000fce0008000f00 */
.L_x_152:
[----:B-1----:R1:W2:Y:S02]  /*8510*/  SYNCS.PHASECHK.TRANS64.TRYWAIT P0, [R0+URZ], R3 ;  /* 0x00000003000075a7 */ /* 0x0022a400080011ff */
[----:B--2---:R-:W-:Y:S05]  /*8520*/  @!P0 NANOSLEEP.SYNCS 0x989680 ;  /* 0x009896800000895d */ /* 0x004fea0003900000 */
[----:B------:R-:W2:Y:S02]  /*8530*/  @!P0 SYNCS.PHASECHK.TRANS64 P0, [R0+URZ], R3 ;  /* 0x00000003000085a7 */ /* 0x000ea400080010ff */
[----:B--2---:R-:W-:Y:S05]  /*8540*/  @!P0 BRA `(.L_x_152) ;  /* 0xfffffffc00f08947 */ /* 0x004fea000383ffff */
[----:B------:R-:W-:Y:S05]  /*8550*/  BRA `(.L_x_153) ;  /* 0xffffffa400c07947 */ /* 0x000fea000383ffff */
.L_x_46:
[----:B------:R-:W-:-:S07]  /*8560*/  MOV R0, UR5 ;  /* 0x0000000500007c02 */ /* 0x000fce0008000f00 */
.L_x_154:
[----:B-1----:R1:W2:Y:S02]  /*8570*/  SYNCS.PHASECHK.TRANS64.TRYWAIT P0, [R0+URZ], R3 ;  /* 0x00000003000075a7 */ /* 0x0022a400080011ff */
[----:B--2---:R-:W-:Y:S05]  /*8580*/  @!P0 NANOSLEEP.SYNCS 0x989680 ;  /* 0x009896800000895d */ /* 0x004fea0003900000 */
[----:B------:R-:W2:Y:S02]  /*8590*/  @!P0 SYNCS.PHASECHK.TRANS64 P0, [R0+URZ], R3 ;  /* 0x00000003000085a7 */ /* 0x000ea400080010ff */
[----:B--2---:R-:W-:Y:S05]  /*85a0*/  @!P0 BRA `(.L_x_154) ;  /* 0xfffffffc00f08947 */ /* 0x004fea000383ffff */
[----:B------:R-:W-:Y:S05]  /*85b0*/  BRA `(.L_x_155) ;  /* 0xffffffa400cc7947 */ /* 0x000fea000383ffff */
.L_x_47:
[----:B------:R-:W-:-:S07]  /*85c0*/  MOV R0, UR5 ;  /* 0x0000000500007c02 */ /* 0x000fce0008000f00 */
.L_x_156:
[----:B-1----:R1:W2:Y:S02]  /*85d0*/  SYNCS.PHASECHK.TRANS64.TRYWAIT P0, [R0+URZ], R3 ;  /* 0x00000003000075a7 */ /* 0x0022a400080011ff */
[----:B--2---:R-:W-:Y:S05]  /*85e0*/  @!P0 NANOSLEEP.SYNCS 0x989680 ;  /* 0x009896800000895d */ /* 0x004fea0003900000 */
[----:B------:R-:W2:Y:S02]  /*85f0*/  @!P0 SYNCS.PHASECHK.TRANS64 P0, [R0+URZ], R3 ;  /* 0x00000003000085a7 */ /* 0x000ea400080010ff */
[----:B--2---:R-:W-:Y:S05]  /*8600*/  @!P0 BRA `(.L_x_156) ;  /* 0xfffffffc00f08947 */ /* 0x004fea000383ffff */
[----:B------:R-:W-:Y:S05]  /*8610*/  BRA `(.L_x_157) ;  /* 0xffffffa400d87947 */ /* 0x000fea000383ffff */
.L_x_48:
[----:B------:R-:W-:-:S07]  /*8620*/  MOV R0, UR5 ;  /* 0x0000000500007c02 */ /* 0x000fce0008000f00 */
.L_x_158:
[----:B-1----:R1:W2:Y:S02]  /*8630*/  SYNCS.PHASECHK.TRANS64.TRYWAIT P0, [R0+URZ], R3 ;  /* 0x00000003000075a7 */ /* 0x0022a400080011ff */
[----:B--2---:R-:W-:Y:S05]  /*8640*/  @!P0 NANOSLEEP.SYNCS 0x989680 ;  /* 0x009896800000895d */ /* 0x004fea0003900000 */
[----:B------:R-:W2:Y:S02]  /*8650*/  @!P0 SYNCS.PHASECHK.TRANS64 P0, [R0+URZ], R3 ;  /* 0x00000003000085a7 */ /* 0x000ea400080010ff */
[----:B--2---:R-:W-:Y:S05]  /*8660*/  @!P0 BRA `(.L_x_158) ;  /* 0xfffffffc00f08947 */ /* 0x004fea000383ffff */
[----:B------:R-:W-:Y:S05]  /*8670*/  BRA `(.L_x_159) ;  /* 0xffffffa400e47947 */ /* 0x000fea000383ffff */
.L_x_49:
[----:B------:R-:W-:-:S07]  /*8680*/  MOV R0, UR5 ;  /* 0x0000000500007c02 */ /* 0x000fce0008000f00 */
.L_x_160:
[----:B-1----:R1:W2:Y:S02]  /*8690*/  SYNCS.PHASECHK.TRANS64.TRYWAIT P0, [R0+URZ], R3 ;  /* 0x00000003000075a7 */ /* 0x0022a400080011ff */
[----:B--2---:R-:W-:Y:S05]  /*86a0*/  @!P0 NANOSLEEP.SYNCS 0x989680 ;  /* 0x009896800000895d */ /* 0x004fea0003900000 */
[----:B------:R-:W2:Y:S02]  /*86b0*/  @!P0 SYNCS.PHASECHK.TRANS64 P0, [R0+URZ], R3 ;  /* 0x00000003000085a7 */ /* 0x000ea400080010ff */
[----:B--2---:R-:W-:Y:S05]  /*86c0*/  @!P0 BRA `(.L_x_160) ;  /* 0xfffffffc00f08947 */ /* 0x004fea000383ffff */
[----:B------:R-:W-:Y:S05]  /*86d0*/  BRA `(.L_x_161) ;  /* 0xffffffa400f07947 */ /* 0x000fea000383ffff */
.L_x_50:
[----:B------:R-:W-:-:S07]  /*86e0*/  MOV R0, UR5 ;  /* 0x0000000500007c02 */ /* 0x000fce0008000f00 */
.L_x_162:
[----:B-1----:R1:W2:Y:S02]  /*86f0*/  SYNCS.PHASECHK.TRANS64.TRYWAIT P0, [R0+URZ], R3 ;  /* 0x00000003000075a7 */ /* 0x0022a400080011ff */
[----:B--2---:R-:W-:Y:S05]  /*8700*/  @!P0 NANOSLEEP.SYNCS 0x989680 ;  /* 0x009896800000895d */ /* 0x004fea0003900000 */
[----:B------:R-:W2:Y:S02]  /*8710*/  @!P0 SYNCS.PHASECHK.TRANS64 P0, [R0+URZ], R3 ;  /* 0x00000003000085a7 */ /* 0x000ea400080010ff */
[----:B--2---:R-:W-:Y:S05]  /*8720*/  @!P0 BRA `(.L_x_162) ;  /* 0xfffffffc00f08947 */ /* 0x004fea000383ffff */
[----:B------:R-:W-:Y:S05]  /*8730*/  BRA `(.L_x_163) ;  /* 0xffffffa400fc7947 */ /* 0x000fea000383ffff */
.L_x_51:
[----:B------:R-:W-:-:S07]  /*8740*/  MOV R0, UR5 ;  /* 0x0000000500007c02 */ /* 0x000fce0008000f00 */
.L_x_164:
[----:B-1----:R1:W2:Y:S02]  /*8750*/  SYNCS.PHASECHK.TRANS64.TRYWAIT P0, [R0+URZ], R3 ;  /* 0x00000003000075a7 */ /* 0x0022a400080011ff */
[----:B--2---:R-:W-:Y:S05]  /*8760*/  @!P0 NANOSLEEP.SYNCS 0x989680 ;  /* 0x009896800000895d */ /* 0x004fea0003900000 */
[----:B------:R-:W2:Y:S02]  /*8770*/  @!P0 SYNCS.PHASECHK.TRANS64 P0, [R0+URZ], R3 ;  /* 0x00000003000085a7 */ /* 0x000ea400080010ff */
[----:B--2---:R-:W-:Y:S05]  /*8780*/  @!P0 BRA `(.L_x_164) ;  /* 0xfffffffc00f08947 */ /* 0x004fea000383ffff */
[----:B------:R-:W-:Y:S05]  /*8790*/  BRA `(.L_x_165) ;  /* 0xffffffa800087947 */ /* 0x000fea000383ffff */
.L_x_52:
[----:B------:R-:W-:-:S07]  /*87a0*/  MOV R0, UR5 ;  /* 0x0000000500007c02 */ /* 0x000fce0008000f00 */
.L_x_166:
[----:B-1----:R1:W2:Y:S02]  /*87b0*/  SYNCS.PHASECHK.TRANS64.TRYWAIT P0, [R0+URZ], R3 ;  /* 0x00000003000075a7 */ /* 0x0022a400080011ff */
[----:B--2---:R-:W-:Y:S05]  /*87c0*/  @!P0 NANOSLEEP.SYNCS 0x989680 ;  /* 0x009896800000895d */ /* 0x004fea0003900000 */
[----:B------:R-:W2:Y:S02]  /*87d0*/  @!P0 SYNCS.PHASECHK.TRANS64 P0, [R0+URZ], R3 ;  /* 0x00000003000085a7 */ /* 0x000ea400080010ff */
[----:B--2---:R-:W-:Y:S05]  /*87e0*/  @!P0 BRA `(.L_x_166) ;  /* 0xfffffffc00f08947 */ /* 0x004fea000383ffff */
[----:B------:R-:W-:Y:S05]  /*87f0*/  BRA `(.L_x_167) ;  /* 0xffffffa800147947 */ /* 0x000fea000383ffff */
.L_x_53:
[----:B------:R-:W-:-:S07]  /*8800*/  MOV R0, UR5 ;  /* 0x0000000500007c02 */ /* 0x000fce0008000f00 */
.L_x_168:
[----:B-1----:R1:W2:Y:S02]  /*8810*/  SYNCS.PHASECHK.TRANS64.TRYWAIT P0, [R0+URZ], R3 ;  /* 0x00000003000075a7 */ /* 0x0022a400080011ff */
[----:B--2---:R-:W-:Y:S05]  /*8820*/  @!P0 NANOSLEEP.SYNCS 0x989680 ;  /* 0x009896800000895d */ /* 0x004fea0003900000 */
[----:B------:R-:W2:Y:S02]  /*8830*/  @!P0 SYNCS.PHASECHK.TRANS64 P0, [R0+URZ], R3 ;  /* 0x00000003000085a7 */ /* 0x000ea400080010ff */
[----:B--2---:R-:W-:Y:S05]  /*8840*/  @!P0 BRA `(.L_x_168) ;  /* 0xfffffffc00f08947 */ /* 0x004fea000383ffff */
[----:B------:R-:W-:Y:S05]  /*8850*/  BRA `(.L_x_169) ;  /* 0xffffffa800207947 */ /* 0x000fea000383ffff */
.L_x_54:
[----:B------:R-:W-:-:S07]  /*8860*/  MOV R0, UR5 ;  /* 0x0000000500007c02 */ /* 0x000fce0008000f00 */
.L_x_170:
[----:B-1----:R1:W2:Y:S02]  /*8870*/  SYNCS.PHASECHK.TRANS64.TRYWAIT P0, [R0+URZ], R3 ;  /* 0x00000003000075a7 */ /* 0x0022a400080011ff */
[----:B--2---:R-:W-:Y:S05]  /*8880*/  @!P0 NANOSLEEP.SYNCS 0x989680 ;  /* 0x009896800000895d */ /* 0x004fea0003900000 */
[----:B------:R-:W2:Y:S02]  /*8890*/  @!P0 SYNCS.PHASECHK.TRANS64 P0, [R0+URZ], R3 ;  /* 0x00000003000085a7 */ /* 0x000ea400080010ff */
[----:B--2---:R-:W-:Y:S05]  /*88a0*/  @!P0 BRA `(.L_x_170) ;  /* 0xfffffffc00f08947 */ /* 0x004fea000383ffff */
[----:B------:R-:W-:Y:S05]  /*88b0*/  BRA `(.L_x_171) ;  /* 0xffffffa8002c7947 */ /* 0x000fea000383ffff */
.L_x_55:
[----:B------:R-:W-:-:S07]  /*88c0*/  MOV R0, UR5 ;  /* 0x0000000500007c02 */ /* 0x000fce0008000f00 */
.L_x_172:
[----:B-1----:R1:W2:Y:S02]  /*88d0*/  SYNCS.PHASECHK.TRANS64.TRYWAIT P0, [R0+URZ], R3 ;  /* 0x00000003000075a7 */ /* 0x0022a400080011ff */
[----:B--2---:R-:W-:Y:S05]  /*88e0*/  @!P0 NANOSLEEP.SYNCS 0x989680 ;  /* 0x009896800000895d */ /* 0x004fea0003900000 */
[----:B------:R-:W2:Y:S02]  /*88f0*/  @!P0 SYNCS.PHASECHK.TRANS64 P0, [R0+URZ], R3 ;  /* 0x00000003000085a7 */ /* 0x000ea400080010ff */
[----:B--2---:R-:W-:Y:S05]  /*8900*/  @!P0 BRA `(.L_x_172) ;  /* 0xfffffffc00f08947 */ /* 0x004fea000383ffff */
[----:B------:R-:W-:Y:S05]  /*8910*/  BRA `(.L_x_173) ;  /* 0xffffffa800387947 */ /* 0x000fea000383ffff */
.L_x_56:
[----:B------:R-:W-:-:S07]  /*8920*/  MOV R0, UR5 ;  /* 0x0000000500007c02 */ /* 0x000fce0008000f00 */
.L_x_174:
[----:B-1----:R1:W2:Y:S02]  /*8930*/  SYNCS.PHASECHK.TRANS64.TRYWAIT P0, [R0+URZ], R3 ;  /* 0x00000003000075a7 */ /* 0x0022a400080011ff */
[----:B--2---:R-:W-:Y:S05]  /*8940*/  @!P0 NANOSLEEP.SYNCS 0x989680 ;  /* 0x009896800000895d */ /* 0x004fea0003900000 */
[----:B------:R-:W2:Y:S02]  /*8950*/  @!P0 SYNCS.PHASECHK.TRANS64 P0, [R0+URZ], R3 ;  /* 0x00000003000085a7 */ /* 0x000ea400080010ff */
[----:B--2---:R-:W-:Y:S05]  /*8960*/  @!P0 BRA `(.L_x_174) ;  /* 0xfffffffc00f08947 */ /* 0x004fea000383ffff */
[----:B------:R-:W-:Y:S05]  /*8970*/  BRA `(.L_x_175) ;  /* 0xffffffa800447947 */ /* 0x000fea000383ffff */
.L_x_57:
[----:B------:R-:W-:-:S07]  /*8980*/  MOV R0, UR5 ;  /* 0x0000000500007c02 */ /* 0x000fce0008000f00 */
.L_x_176:
[----:B-1----:R1:W2:Y:S02]  /*8990*/  SYNCS.PHASECHK.TRANS64.TRYWAIT P0, [R0+URZ], R3 ;  /* 0x00000003000075a7 */ /* 0x0022a400080011ff */
[----:B--2---:R-:W-:Y:S05]  /*89a0*/  @!P0 NANOSLEEP.SYNCS 0x989680 ;  /* 0x009896800000895d */ /* 0x004fea0003900000 */
[----:B------:R-:W2:Y:S02]  /*89b0*/  @!P0 SYNCS.PHASECHK.TRANS64 P0, [R0+URZ], R3 ;  /* 0x00000003000085a7 */ /* 0x000ea400080010ff */
[----:B--2---:R-:W-:Y:S05]  /*89c0*/  @!P0 BRA `(.L_x_176) ;  /* 0xfffffffc00f08947 */ /* 0x004fea000383ffff */
[----:B------:R-:W-:Y:S05]  /*89d0*/  BRA `(.L_x_177) ;  /* 0xffffffa800507947 */ /* 0x000fea000383ffff */
.L_x_58:
[----:B------:R-:W-:-:S07]  /*89e0*/  MOV R0, UR5 ;  /* 0x0000000500007c02 */ /* 0x000fce0008000f00 */
.L_x_178:
[----:B-1----:R1:W2:Y:S02]  /*89f0*/  SYNCS.PHASECHK.TRANS64.TRYWAIT P0, [R0+URZ], R3 ;  /* 0x00000003000075a7 */ /* 0x0022a400080011ff */
[----:B--2---:R-:W-:Y:S05]  /*8a00*/  @!P0 NANOSLEEP.SYNCS 0x989680 ;  /* 0x009896800000895d */ /* 0x004fea0003900000 */
[----:B------:R-:W2:Y:S02]  /*8a10*/  @!P0 SYNCS.PHASECHK.TRANS64 P0, [R0+URZ], R3 ;  /* 0x00000003000085a7 */ /* 0x000ea400080010ff */
[----:B--2---:R-:W-:Y:S05]  /*8a20*/  @!P0 BRA `(.L_x_178) ;  /* 0xfffffffc00f08947 */ /* 0x004fea000383ffff */
[----:B------:R-:W-:Y:S05]  /*8a30*/  BRA `(.L_x_179) ;  /* 0xffffffa8005c7947 */ /* 0x000fea000383ffff */
.L_x_61:
[----:B--2---:R2:W3:Y:S02]  /*8a40*/  SYNCS.PHASECHK.TRANS64.TRYWAIT P0, [R2+URZ+0x1a0], R5 ;  /* 0x0001a005020075a7 */ /* 0x0044e400080011ff */
[----:B---3--:R-:W-:Y:S05]  /*8a50*/  @!P0 NANOSLEEP.SYNCS 0x989680 ;  /* 0x009896800000895d */ /* 0x008fea0003900000 */
[----:B------:R-:W3:Y:S02]  /*8a60*/  @!P0 SYNCS.PHASECHK.TRANS64 P0, [R2+URZ+0x1a0], R5 ;  /* 0x0001a005020085a7 */ /* 0x000ee400080010ff */
[----:B---3--:R-:W-:Y:S05]  /*8a70*/  @!P0 BRA `(.L_x_61) ;  /* 0xfffffffc00f08947 */ /* 0x008fea000383ffff */
[----:B------:R-:W-:Y:S05]  /*8a80*/  BRA `(.L_x_180) ;  /* 0xffffffa800c07947 */ /* 0x000fea000383ffff */
.L_x_62:
[----:B------:R-:W-:-:S07]  /*8a90*/  MOV R2, UR4 ;  /* 0x0000000400027c02 */ /* 0x000fce0008000f00 */
.L_x_181:
[----:B--2---:R2:W3:Y:S02]  /*8aa0*/  SYNCS.PHASECHK.TRANS64.TRYWAIT P0, [R2+URZ+0x150], R5 ;  /* 0x00015005020075a7 */ /* 0x0044e400080011ff */
[----:B---3--:R-:W-:Y:S05]  /*8ab0*/  @!P0 NANOSLEEP.SYNCS 0x989680 ;  /* 0x009896800000895d */ /* 0x008fea0003900000 */
[----:B------:R-:W3:Y:S02]  /*8ac0*/  @!P0 SYNCS.PHASECHK.TRANS64 P0, [R2+URZ+0x150], R5 ;  /* 0x00015005020085a7 */ /* 0x000ee400080010ff */
[----:B---3--:R-:W-:Y:S05]  /*8ad0*/  @!P0 BRA `(.L_x_181) ;  /* 0xfffffffc00f08947 */ /* 0x008fea000383ffff */
[----:B------:R-:W-:Y:S05]  /*8ae0*/  BRA `(.L_x_182) ;  /* 0xffffffa800d07947 */ /* 0x000fea000383ffff */
.L_x_63:
[----:B--2---:R2:W3:Y:S02]  /*8af0*/  SYNCS.PHASECHK.TRANS64.TRYWAIT P1, [R2+URZ+0x140], R5 ;  /* 0x00014005020075a7 */ /* 0x0044e400080211ff */
[----:B---3--:R-:W-:Y:S05]  /*8b00*/  @!P1 NANOSLEEP.SYNCS 0x989680 ;  /* 0x009896800000995d */ /* 0x008fea0003900000 */
[----:B------:R-:W3:Y:S02]  /*8b10*/  @!P1 SYNCS.PHASECHK.TRANS64 P1, [R2+URZ+0x140], R5 ;  /* 0x00014005020095a7 */ /* 0x000ee400080210ff */
[----:B---3--:R-:W-:Y:S05]  /*8b20*/  @!P1 BRA `(.L_x_63) ;  /* 0xfffffffc00f09947 */ /* 0x008fea000383ffff */
[----:B------:R-:W-:Y:S05]  /*8b30*/  BRA `(.L_x_183) ;  /* 0xffffffac00007947 */ /* 0x000fea000383ffff */
.L_x_66:
[----:B------:R-:W-:-:S07]  /*8b40*/  MOV R0, UR4 ;  /* 0x0000000400007c02 */ /* 0x000fce0008000f00 */
.L_x_184:
[----:B--2---:R2:W3:Y:S02]  /*8b50*/  SYNCS.PHASECHK.TRANS64.TRYWAIT P0, [R0+URZ+0x150], R3 ;  /* 0x00015003000075a7 */ /* 0x0044e400080011ff */
[----:B---3--:R-:W-:Y:S05]  /*8b60*/  @!P0 NANOSLEEP.SYNCS 0x989680 ;  /* 0x009896800000895d */ /* 0x008fea0003900000 */
[----:B------:R-:W3:Y:S02]  /*8b70*/  @!P0 SYNCS.PHASECHK.TRANS64 P0, [R0+URZ+0x150], R3 ;  /* 0x00015003000085a7 */ /* 0x000ee400080010ff */
[----:B---3--:R-:W-:Y:S05]  /*8b80*/  @!P0 BRA `(.L_x_184) ;  /* 0xfffffffc00f08947 */ /* 0x008fea000383ffff */
[----:B------:R-:W-:Y:S05]  /*8b90*/  BRA `(.L_x_65) ;  /* 0xffffffac00547947 */ /* 0x000fea000383ffff */
.L_x_75:
[----:B--2---:R-:W-:-:S04]  /*8ba0*/  MOV R0, UR5 ;  /* 0x0000000500007c02 */ /* 0x004fc80008000f00 */
[----:B------:R2:W3:Y:S03]  /*8bb0*/  SYNCS.PHASECHK.TRANS64.TRYWAIT P0, [R0+URZ+0x8], R7 ;  /* 0x00000807000075a7 */ /* 0x0004e600080011ff */
[----:B---3--:R-:W-:Y:S05]  /*8bc0*/  @!P0 NANOSLEEP.SYNCS 0x989680 ;  /* 0x009896800000895d */ /* 0x008fea0003900000 */
[----:B------:R-:W3:Y:S02]  /*8bd0*/  @!P0 SYNCS.PHASECHK.TRANS64 P0, [R0+URZ+0x8], R7 ;  /* 0x00000807000085a7 */ /* 0x000ee400080010ff */
[----:B---3--:R-:W-:Y:S05]  /*8be0*/  @!P0 BRA `(.L_x_75) ;  /* 0xfffffffc00ec8947 */ /* 0x008fea000383ffff */
[----:B------:R-:W-:Y:S05]  /*8bf0*/  BRA `(.L_x_74) ;  /* 0xffffffb0000c7947 */ /* 0x000fea000383ffff */
.L_x_77:
[----:B------:R-:W-:Y:S01]  /*8c00*/  BSSY B0, `(.L_x_185) ;  /* 0x0000006000007945 */ /* 0x000fe20003800000 */
[----:B------:R-:W-:-:S07]  /*8c10*/  MOV R15, 0xffffffff ;  /* 0xffffffff000f7802 */ /* 0x000fce0000000f00 */
[----:B-12--5:R-:W-:Y:S05]  /*8c20*/  WARPSYNC.COLLECTIVE R15, `(.L_x_186) ;  /* 0x000000000f0c7348 */ /* 0x026fea0003c00000 */
[----:B------:R-:W-:Y:S02]  /*8c30*/  ELECT P6, UR79, PT ;  /* 0x00000000004f782f */ /* 0x000fe400038c0000 */
[----:B------:R-:W-:Y:S01]  /*8c40*/  MOV R14, UR79 ;  /* 0x0000004f000e7c02 */ /* 0x000fe20008000f00 */
[----:B-12--5:R-:W-:Y:S10]  /*8c50*/  ENDCOLLECTIVE ;  /* 0x000000000000791b */ /* 0x026ff40003800000 */
.L_x_186:
[----:B------:R-:W-:Y:S05]  /*8c60*/  BSYNC B0 ;  /* 0x0000000000007941 */ /* 0x000fea0003800000 */
.L_x_185:
[----:B------:R-:W-:Y:S01]  /*8c70*/  PLOP3.LUT P0, PT, P6, PT, PT, 0x80, 0x8 ;  /* 0x000000000008781c */ /* 0x000fe2000370f070 */
[----:B------:R-:W-:-:S12]  /*8c80*/  BRA `(.L_x_187) ;  /* 0xffffffb000387947 */ /* 0x000fd8000383ffff */
.L_x_79:
[----:B--2---:R-:W-:-:S04]  /*8c90*/  MOV R0, UR5 ;  /* 0x0000000500007c02 */ /* 0x004fc80008000f00 */
[----:B------:R2:W3:Y:S03]  /*8ca0*/  SYNCS.PHASECHK.TRANS64.TRYWAIT P0, [R0+URZ+0x8], R5 ;  /* 0x00000805000075a7 */ /* 0x0004e600080011ff */
[----:B---3--:R-:W-:Y:S05]  /*8cb0*/  @!P0 NANOSLEEP.SYNCS 0x989680 ;  /* 0x009896800000895d */ /* 0x008fea0003900000 */
[----:B------:R-:W3:Y:S02]  /*8cc0*/  @!P0 SYNCS.PHASECHK.TRANS64 P0, [R0+URZ+0x8], R5 ;  /* 0x00000805000085a7 */ /* 0x000ee400080010ff */
[----:B---3--:R-:W-:Y:S05]  /*8cd0*/  @!P0 BRA `(.L_x_79) ;  /* 0xfffffffc00ec8947 */ /* 0x008fea000383ffff */
[----:B------:R-:W-:Y:S05]  /*8ce0*/  BRA `(.L_x_78) ;  /* 0xffffffb0003c7947 */ /* 0x000fea000383ffff */
.L_x_80:
[----:B-1----:R1:W2:Y:S02]  /*8cf0*/  SYNCS.PHASECHK.TRANS64.TRYWAIT P0, [R0+URZ+0x140], R5 ;  /* 0x00014005000075a7 */ /* 0x0022a400080011ff */
[----:B--2---:R-:W-:Y:S05]  /*8d00*/  @!P0 NANOSLEEP.SYNCS 0x989680 ;  /* 0x009896800000895d */ /* 0x004fea0003900000 */
[----:B------:R-:W2:Y:S02]  /*8d10*/  @!P0 SYNCS.PHASECHK.TRANS64 P0, [R0+URZ+0x140], R5 ;  /* 0x00014005000085a7 */ /* 0x000ea400080010ff */
[----:B--2---:R-:W-:Y:S05]  /*8d20*/  @!P0 BRA `(.L_x_80) ;  /* 0xfffffffc00f08947 */ /* 0x004fea000383ffff */
[----:B------:R-:W-:Y:S05]  /*8d30*/  BRA `(.L_x_188) ;  /* 0xffffffb400287947 */ /* 0x000fea000383ffff */
.L_x_82:
[----:B------:R-:W-:-:S07]  /*8d40*/  MOV R0, UR31 ;  /* 0x0000001f00007c02 */ /* 0x000fce0008000f00 */
.L_x_189:
[----:B-1----:R1:W2:Y:S02]  /*8d50*/  SYNCS.PHASECHK.TRANS64.TRYWAIT P0, [R0+URZ+0x180], R5 ;  /* 0x00018005000075a7 */ /* 0x0022a400080011ff */
[----:B--2---:R-:W-:Y:S05]  /*8d60*/  @!P0 NANOSLEEP.SYNCS 0x989680 ;  /* 0x009896800000895d */ /* 0x004fea0003900000 */
[----:B------:R-:W2:Y:S02]  /*8d70*/  @!P0 SYNCS.PHASECHK.TRANS64 P0, [R0+URZ+0x180], R5 ;  /* 0x00018005000085a7 */ /* 0x000ea400080010ff */
[----:B--2---:R-:W-:Y:S05]  /*8d80*/  @!P0 BRA `(.L_x_189) ;  /* 0xfffffffc00f08947 */ /* 0x004fea000383ffff */
[----:B------:R-:W-:Y:S05]  /*8d90*/  BRA `(.L_x_190) ;  /* 0xffffffb400747947 */ /* 0x000fea000383ffff */
.L_x_85:
[----:B------:R-:W-:Y:S07]  /*8da0*/  MOV R0, UR5 ;  /* 0x0000000500007c02 */ /* 0x000fee0008000f00 */
.L_x_191:
[----:B-1----:R1:W2:Y:S02]  /*8db0*/  SYNCS.PHASECHK.TRANS64.TRYWAIT P0, [R0+URZ], R5 ;  /* 0x00000005000075a7 */ /* 0x0022a400080011ff */
[----:B--2---:R-:W-:Y:S05]  /*8dc0*/  @!P0 NANOSLEEP.SYNCS 0x989680 ;  /* 0x009896800000895d */ /* 0x004fea0003900000 */
[----:B------:R-:W2:Y:S02]  /*8dd0*/  @!P0 SYNCS.PHASECHK.TRANS64 P0, [R0+URZ], R5 ;  /* 0x00000005000085a7 */ /* 0x000ea400080010ff */
[----:B--2---:R-:W-:Y:S05]  /*8de0*/  @!P0 BRA `(.L_x_191) ;  /* 0xfffffffc00f08947 */ /* 0x004fea000383ffff */
[----:B------:R-:W-:Y:S05]  /*8df0*/  BRA `(.L_x_84) ;  /* 0xffffffb400887947 */ /* 0x000fea000383ffff */
.L_x_89:
[----:B-1----:R-:W-:-:S07]  /*8e00*/  MOV R0, UR4 ;  /* 0x0000000400007c02 */ /* 0x002fce0008000f00 */
.L_x_192:
[----:B-1----:R1:W2:Y:S02]  /*8e10*/  SYNCS.PHASECHK.TRANS64.TRYWAIT P0, [R0+URZ], R3 ;  /* 0x00000003000075a7 */ /* 0x0022a400080011ff */
[----:B--2---:R-:W-:Y:S05]  /*8e20*/  @!P0 NANOSLEEP.SYNCS 0x989680 ;  /* 0x009896800000895d */ /* 0x004fea0003900000 */
[----:B------:R-:W2:Y:S02]  /*8e30*/  @!P0 SYNCS.PHASECHK.TRANS64 P0, [R0+URZ], R3 ;  /* 0x00000003000085a7 */ /* 0x000ea400080010ff */
[----:B--2---:R-:W-:Y:S05]  /*8e40*/  @!P0 BRA `(.L_x_192) ;  /* 0xfffffffc00f08947 */ /* 0x004fea000383ffff */
[----:B------:R-:W-:Y:S05]  /*8e50*/  BRA `(.L_x_193) ;  /* 0xffffffb8007c7947 */ /* 0x000fea000383ffff */
.L_x_90:
[----:B------:R-:W-:-:S07]  /*8e60*/  MOV R0, UR5 ;  /* 0x0000000500007c02 */ /* 0x000fce0008000f00 */
.L_x_194:
[----:B-1----:R1:W2:Y:S02]  /*8e70*/  SYNCS.PHASECHK.TRANS64.TRYWAIT P0, [R0+URZ], R3 ;  /* 0x00000003000075a7 */ /* 0x0022a400080011ff */
[----:B--2---:R-:W-:Y:S05]  /*8e80*/  @!P0 NANOSLEEP.SYNCS 0x989680 ;  /* 0x009896800000895d */ /* 0x004fea0003900000 */
[----:B------:R-:W2:Y:S02]  /*8e90*/  @!P0 SYNCS.PHASECHK.TRANS64 P0, [R0+URZ], R3 ;  /* 0x00000003000085a7 */ /* 0x000ea400080010ff */
[----:B--2---:R-:W-:Y:S05]  /*8ea0*/  @!P0 BRA `(.L_x_194) ;  /* 0xfffffffc00f08947 */ /* 0x004fea000383ffff */
[----:B------:R-:W-:Y:S05]  /*8eb0*/  BRA `(.L_x_195) ;  /* 0xffffffb800887947 */ /* 0x000fea000383ffff */
.L_x_91:
[----:B------:R-:W-:-:S07]  /*8ec0*/  MOV R0, UR5 ;  /* 0x0000000500007c02 */ /* 0x000fce0008000f00 */
.L_x_196:
[----:B-1----:R1:W2:Y:S02]  /*8ed0*/  SYNCS.PHASECHK.TRANS64.TRYWAIT P0, [R0+URZ], R3 ;  /* 0x00000003000075a7 */ /* 0x0022a400080011ff */
[----:B--2---:R-:W-:Y:S05]  /*8ee0*/  @!P0 NANOSLEEP.SYNCS 0x989680 ;  /* 0x009896800000895d */ /* 0x004fea0003900000 */
[----:B------:R-:W2:Y:S02]  /*8ef0*/  @!P0 SYNCS.PHASECHK.TRANS64 P0, [R0+URZ], R3 ;  /* 0x00000003000085a7 */ /* 0x000ea400080010ff */
[----:B--2---:R-:W-:Y:S05]  /*8f00*/  @!P0 BRA `(.L_x_196) ;  /* 0xfffffffc00f08947 */ /* 0x004fea000383ffff */
[----:B------:R-:W-:Y:S05]  /*8f10*/  BRA `(.L_x_197) ;  /* 0xffffffb800947947 */ /* 0x000fea000383ffff */
.L_x_94:
[----:B------:R-:W-:-:S07]  /*8f20*/  MOV R0, UR26 ;  /* 0x0000001a00007c02 */ /* 0x000fce0008000f00 */
.L_x_198:
[----:B-1----:R1:W2:Y:S02]  /*8f30*/  SYNCS.PHASECHK.TRANS64.TRYWAIT P1, [R0+URZ+0x1c0], R3 ;  /* 0x0001c003000075a7 */ /* 0x0022a400080211ff */
[----:B--2---:R-:W-:Y:S05]  /*8f40*/  @!P1 NANOSLEEP.SYNCS 0x989680 ;  /* 0x009896800000995d */ /* 0x004fea0003900000 */
[----:B------:R-:W2:Y:S02]  /*8f50*/  @!P1 SYNCS.PHASECHK.TRANS64 P1, [R0+URZ+0x1c0], R3 ;  /* 0x0001c003000095a7 */ /* 0x000ea400080210ff */
[----:B--2---:R-:W-:Y:S05]  /*8f60*/  @!P1 BRA `(.L_x_198) ;  /* 0xfffffffc00f09947 */ /* 0x004fea000383ffff */
[----:B------:R-:W-:Y:S05]  /*8f70*/  BRA `(.L_x_199) ;  /* 0xffffffb800e07947 */ /* 0x000fea000383ffff */
.L_x_99:
[----:B--2---:R2:W3:Y:S02]  /*8f80*/  SYNCS.PHASECHK.TRANS64.TRYWAIT P0, [R12+URZ+0x140], R9 ;  /* 0x000140090c0075a7 */ /* 0x0044e400080011ff */
[----:B---3--:R-:W-:Y:S05]  /*8f90*/  @!P0 NANOSLEEP.SYNCS 0x989680 ;  /* 0x009896800000895d */ /* 0x008fea0003900000 */
[----:B------:R-:W3:Y:S02]  /*8fa0*/  @!P0 SYNCS.PHASECHK.TRANS64 P0, [R12+URZ+0x140], R9 ;  /* 0x000140090c0085a7 */ /* 0x000ee400080010ff */
[----:B---3--:R-:W-:Y:S05]  /*8fb0*/  @!P0 BRA `(.L_x_99) ;  /* 0xfffffffc00f08947 */ /* 0x008fea000383ffff */
[----:B------:R-:W-:Y:S05]  /*8fc0*/  BRA `(.L_x_200) ;  /* 0xffffffbc00fc7947 */ /* 0x000fea000383ffff */
.L_x_102:
[----:B------:R-:W-:Y:S07]  /*8fd0*/  MOV R0, UR29 ;  /* 0x0000001d00007c02 */ /* 0x000fee0008000f00 */
.L_x_201:
[----:B--2---:R2:W3:Y:S02]  /*8fe0*/  SYNCS.PHASECHK.TRANS64.TRYWAIT P2, [R0+URZ+0x138], R9 ;  /* 0x00013809000075a7 */ /* 0x0044e400080411ff */
[----:B---3--:R-:W-:Y:S05]  /*8ff0*/  @!P2 NANOSLEEP.SYNCS 0x989680 ;  /* 0x009896800000a95d */ /* 0x008fea0003900000 */
[----:B------:R-:W3:Y:S02]  /*9000*/  @!P2 SYNCS.PHASECHK.TRANS64 P2, [R0+URZ+0x138], R9 ;  /* 0x000138090000a5a7 */ /* 0x000ee400080410ff */
[----:B---3--:R-:W-:Y:S05]  /*9010*/  @!P2 BRA `(.L_x_201) ;  /* 0xfffffffc00f0a947 */ /* 0x008fea000383ffff */
[----:B------:R-:W-:Y:S05]  /*9020*/  BRA `(.L_x_101) ;  /* 0xffffffc400607947 */ /* 0x000fea000383ffff */
.L_x_105:
[----:B------:R-:W-:Y:S07]  /*9030*/  MOV R0, UR4 ;  /* 0x0000000400007c02 */ /* 0x000fee0008000f00 */
.L_x_202:
[----:B--2---:R2:W3:Y:S02]  /*9040*/  SYNCS.PHASECHK.TRANS64.TRYWAIT P0, [R0+URZ+0x118], R9 ;  /* 0x00011809000075a7 */ /* 0x0044e400080011ff */
[----:B---3--:R-:W-:Y:S05]  /*9050*/  @!P0 NANOSLEEP.SYNCS 0x989680 ;  /* 0x009896800000895d */ /* 0x008fea0003900000 */
[----:B------:R-:W3:Y:S02]  /*9060*/  @!P0 SYNCS.PHASECHK.TRANS64 P0, [R0+URZ+0x118], R9 ;  /* 0x00011809000085a7 */ /* 0x000ee400080010ff */
[----:B---3--:R-:W-:Y:S05]  /*9070*/  @!P0 BRA `(.L_x_202) ;  /* 0xfffffffc00f08947 */ /* 0x008fea000383ffff */
[----:B------:R-:W-:Y:S05]  /*9080*/  BRA `(.L_x_203) ;  /* 0xffffffc400c07947 */ /* 0x000fea000383ffff */
.L_x_106:
[----:B------:R-:W-:Y:S07]  /*9090*/  MOV R9, UR5 ;  /* 0x0000000500097c02 */ /* 0x000fee0008000f00 */
.L_x_204:
[----:B--2---:R2:W3:Y:S02]  /*90a0*/  SYNCS.PHASECHK.TRANS64.TRYWAIT P0, [R9+URZ+0x118], R6 ;  /* 0x00011806090075a7 */ /* 0x0044e400080011ff */
[----:B---3--:R-:W-:Y:S05]  /*90b0*/  @!P0 NANOSLEEP.SYNCS 0x989680 ;  /* 0x009896800000895d */ /* 0x008fea0003900000 */
[----:B------:R-:W3:Y:S02]  /*90c0*/  @!P0 SYNCS.PHASECHK.TRANS64 P0, [R9+URZ+0x118], R6 ;  /* 0x00011806090085a7 */ /* 0x000ee400080010ff */
[----:B---3--:R-:W-:Y:S05]  /*90d0*/  @!P0 BRA `(.L_x_204) ;  /* 0xfffffffc00f08947 */ /* 0x008fea000383ffff */
[----:B------:R-:W-:Y:S05]  /*90e0*/  BRA `(.L_x_205) ;  /* 0xffffffc8003c7947 */ /* 0x000fea000383ffff */
.L_x_108:
[----:B------:R-:W-:-:S07]  /*90f0*/  MOV R0, UR4 ;  /* 0x0000000400007c02 */ /* 0x000fce0008000f00 */
.L_x_206:
[----:B--2---:R2:W3:Y:S02]  /*9100*/  SYNCS.PHASECHK.TRANS64.TRYWAIT P0, [R0+URZ], R3 ;  /* 0x00000003000075a7 */ /* 0x0044e400080011ff */
[----:B---3--:R-:W-:Y:S05]  /*9110*/  @!P0 NANOSLEEP.SYNCS 0x989680 ;  /* 0x009896800000895d */ /* 0x008fea0003900000 */
[----:B------:R-:W3:Y:S02]  /*9120*/  @!P0 SYNCS.PHASECHK.TRANS64 P0, [R0+URZ], R3 ;  /* 0x00000003000085a7 */ /* 0x000ee400080010ff */
[----:B---3--:R-:W-:Y:S05]  /*9130*/  @!P0 BRA `(.L_x_206) ;  /* 0xfffffffc00f08947 */ /* 0x008fea000383ffff */
[----:B------:R-:W-:Y:S05]  /*9140*/  BRA `(.L_x_207) ;  /* 0xffffffc800ec7947 */ /* 0x000fea000383ffff */
.L_x_109:
[----:B------:R-:W-:-:S07]  /*9150*/  MOV R0, UR5 ;  /* 0x0000000500007c02 */ /* 0x000fce0008000f00 */
.L_x_208:
[----:B--2---:R2:W3:Y:S02]  /*9160*/  SYNCS.PHASECHK.TRANS64.TRYWAIT P0, [R0+URZ], R3 ;  /* 0x00000003000075a7 */ /* 0x0044e400080011ff */
[----:B---3--:R-:W-:Y:S05]  /*9170*/  @!P0 NANOSLEEP.SYNCS 0x989680 ;  /* 0x009896800000895d */ /* 0x008fea0003900000 */
[----:B------:R-:W3:Y:S02]  /*9180*/  @!P0 SYNCS.PHASECHK.TRANS64 P0, [R0+URZ], R3 ;  /* 0x00000003000085a7 */ /* 0x000ee400080010ff */
[----:B---3--:R-:W-:Y:S05]  /*9190*/  @!P0 BRA `(.L_x_208) ;  /* 0xfffffffc00f08947 */ /* 0x008fea000383ffff */
[----:B------:R-:W-:Y:S05]  /*91a0*/  BRA `(.L_x_209) ;  /* 0xffffffc800f87947 */ /* 0x000fea000383ffff */
.L_x_111:
[----:B--2---:R2:W3:Y:S02]  /*91b0*/  SYNCS.PHASECHK.TRANS64.TRYWAIT P0, [R3+URZ+0x140], R0 ;  /* 0x00014000030075a7 */ /* 0x0044e400080011ff */
[----:B---3--:R-:W-:Y:S05]  /*91c0*/  @!P0 NANOSLEEP.SYNCS 0x989680 ;  /* 0x009896800000895d */ /* 0x008fea0003900000 */
[----:B------:R-:W3:Y:S02]  /*91d0*/  @!P0 SYNCS.PHASECHK.TRANS64 P0, [R3+URZ+0x140], R0 ;  /* 0x00014000030085a7 */ /* 0x000ee400080010ff */
[----:B---3--:R-:W-:Y:S05]  /*91e0*/  @!P0 BRA `(.L_x_111) ;  /* 0xfffffffc00f08947 */ /* 0x008fea000383ffff */
[----:B------:R-:W-:Y:S05]  /*91f0*/  BRA `(.L_x_210) ;  /* 0xffffffcc00f07947 */ /* 0x000fea000383ffff */
.L_x_121:
[----:B-1----:R1:W2:Y:S02]  /*9200*/  SYNCS.PHASECHK.TRANS64.TRYWAIT P0, [R0+URZ+0x100], R5 ;  /* 0x00010005000075a7 */ /* 0x0022a400080011ff */
[----:B--2---:R-:W-:Y:S05]  /*9210*/  @!P0 NANOSLEEP.SYNCS 0x989680 ;  /* 0x009896800000895d */ /* 0x004fea0003900000 */
[----:B------:R-:W2:Y:S02]  /*9220*/  @!P0 SYNCS.PHASECHK.TRANS64 P0, [R0+URZ+0x100], R5 ;  /* 0x00010005000085a7 */ /* 0x000ea400080010ff */
[----:B--2---:R-:W-:Y:S05]  /*9230*/  @!P0 BRA `(.L_x_121) ;  /* 0xfffffffc00f08947 */ /* 0x004fea000383ffff */
[----:B------:R-:W-:Y:S05]  /*9240*/  BRA `(.L_x_120) ;  /* 0xffffffdc006c7947 */ /* 0x000fea000383ffff */
.L_x_123:
[----:B-1----:R1:W3:Y:S02]  /*9250*/  SYNCS.PHASECHK.TRANS64.TRYWAIT P1, [R80+URZ+0x160], R3 ;  /* 0x00016003500075a7 */ /* 0x0022e400080211ff */
[----:B---3--:R-:W-:Y:S05]  /*9260*/  @!P1 NANOSLEEP.SYNCS 0x989680 ;  /* 0x009896800000995d */ /* 0x008fea0003900000 */
[----:B------:R-:W3:Y:S02]  /*9270*/  @!P1 SYNCS.PHASECHK.TRANS64 P1, [R80+URZ+0x160], R3 ;  /* 0x00016003500095a7 */ /* 0x000ee400080210ff */
[----:B---3--:R-:W-:Y:S05]  /*9280*/  @!P1 BRA `(.L_x_123) ;  /* 0xfffffffc00f09947 */ /* 0x008fea000383ffff */
[----:B------:R-:W-:Y:S05]  /*9290*/  BRA `(.L_x_122) ;  /* 0xffffffdc00a47947 */ /* 0x000fea000383ffff */
.L_x_134:
[----:B---3--:R3:W4:Y:S02]  /*92a0*/  SYNCS.PHASECHK.TRANS64.TRYWAIT P0, [R3+URZ+0x100], R4 ;  /* 0x00010004030075a7 */ /* 0x00872400080011ff */
[----:B----4-:R-:W-:Y:S05]  /*92b0*/  @!P0 NANOSLEEP.SYNCS 0x989680 ;  /* 0x009896800000895d */ /* 0x010fea0003900000 */
[----:B------:R-:W4:Y:S02]  /*92c0*/  @!P0 SYNCS.PHASECHK.TRANS64 P0, [R3+URZ+0x100], R4 ;  /* 0x00010004030085a7 */ /* 0x000f2400080010ff */
[----:B----4-:R-:W-:Y:S05]  /*92d0*/  @!P0 BRA `(.L_x_134) ;  /* 0xfffffffc00f08947 */ /* 0x010fea000383ffff */
[----:B------:R-:W-:Y:S05]  /*92e0*/  BRA `(.L_x_133) ;  /* 0xffffffe400687947 */ /* 0x000fea000383ffff */
        .weak           $__internal_0_$__cuda_sm10x_tcgen05_guardrail_trap_col_being_dealloced_not_returned_by_alloc
        .type           $__internal_0_$__cuda_sm10x_tcgen05_guardrail_trap_col_being_dealloced_not_returned_by_alloc,@function
        .size           $__internal_0_$__cuda_sm10x_tcgen05_guardrail_trap_col_being_dealloced_not_returned_by_alloc,($__internal_1_$__cuda_sm10x_tcgen05_guardrail_trap_phase_invalid_during_alloc - $__internal_0_$__cuda_sm10x_tcgen05_guardrail_trap_col_being_dealloced_not_returned_by_alloc)
$__internal_0_$__cuda_sm10x_tcgen05_guardrail_trap_col_being_dealloced_not_returned_by_alloc:
[----:B------:R-:W-:Y:S05]  /*92f0*/  BPT.TRAP 0x1 ;  /* 0x000000040000795c */ /* 0x000fea0000300000 */
[----:B------:R-:W-:-:S04]  /*9300*/  HFMA2 R3, -RZ, RZ, 0, 0 ;  /* 0x00000000ff037431 */ /* 0x000fc800000001ff */
[----:B------:R-:W-:Y:S05]  /*9310*/  RET.REL.NODEC R2 `(_ZN7cutlass13device_kernelINS_4gemm6kernel13GemmUniversalIN4cute5tupleIJiiiiEEENS1_10collective13CollectiveMmaINS1_35MainloopSm100TmaUmmaWarpSpecializedILi16ELi2ELi4ENS5_IJNS4_1CILi2EEENSA_ILi4EEENSA_ILi1EEEEEEEENS5_IJNSA_ILi128EEENSA_ILi64EEENSA_ILi32EEEEEEfNS5_IJlSD_lEEEfSK_NS4_8TiledMMAINS4_8MMA_AtomIJNS4_23SM100_MMA_TF32_2x1SM_SSINS_10tfloat32_tESO_fLi128ELi64ELNS4_4UMMA5MajorE0ELSQ_0ELNSP_7ScaleInE0ELSR_0EEEEEENS4_6LayoutINS5_IJSD_SD_SD_EEENS5_IJNSA_ILi0EEESW_SW_EEEEENS5_IJNS4_10UnderscoreESZ_SZ_EEEEENS4_28SM100_TMA_2SM_LOAD_MULTICASTENS4_14ComposedLayoutINS4_7SwizzleILi3ELi4ELi3EEENS4_18smem_ptr_flag_bitsILi32EEENSU_INS5_IJNSA_ILi8EEESI_EEENS5_IJSI_SD_EEEEEEEvNS4_8identityENS4_18SM100_TMA_2SM_LOADES1C_vS1D_EENS_8epilogue10collective18CollectiveEpilogueINS1G_23Sm100TmaWarpSpecializedILi3ELi2ELi16ELb1ELb0EEEJNS5_IJSH_SH_SI_EEENS5_IJNSU_ISH_SD_EENSU_INS5_IJNSA_ILi16EEESB_EEENS5_IJSD_SI_EEEEEEEEfSK_fSK_NS1G_6fusion15FusionCallbacksIS1K_NS1S_17LinearCombinationIffffLNS_15FloatRoundStyleE2EEES1L_S1R_JEEENS4_5SM1004TMEM4LOAD26SM100_TMEM_LOAD_32dp32b16xENS4_13SM90_TMA_LOADENS13_INS14_ILi2ELi4ELi3EEES17_NSU_INS5_IJS18_S1N_EEENS5_IJS1N_SD_EEEEEEENS4_39AutoVectorizingCopyWithAssumedAlignmentILi128EEENS4_14SM90_TMA_STOREES27_S29_S29_EEEvvEEEEvNT_6ParamsE) ;  /* 0xffffff6c02387950 */ /* 0x000fea0003c3ffff */
        .weak           $__internal_1_$__cuda_sm10x_tcgen05_guardrail_trap_phase_invalid_during_alloc
        .type           $__internal_1_$__cuda_sm10x_tcgen05_guardrail_trap_phase_invalid_during_alloc,@function
        .size           $__internal_1_$__cuda_sm10x_tcgen05_guardrail_trap_phase_invalid_during_alloc,($__internal_2_$__cuda_sm10x_tcgen05_guardrail_trap_unallocated_columns_being_dealloced - $__internal_1_$__cuda_sm10x_tcgen05_guardrail_trap_phase_invalid_during_alloc)
$__internal_1_$__cuda_sm10x_tcgen05_guardrail_trap_phase_invalid_during_alloc:
[----:B------:R-:W-:Y:S05]  /*9320*/  BPT.TRAP 0x1 ;  /* 0x000000040000795c */ /* 0x000fea0000300000 */
[----:B------:R-:W-:-:S04]  /*9330*/  MOV R5, 0x0 ;  /* 0x0000000000057802 */ /* 0x000fc80000000f00 */
[----:B------:R-:W-:Y:S05]  /*9340*/  RET.REL.NODEC R4 `(_ZN7cutlass13device_kernelINS_4gemm6kernel13GemmUniversalIN4cute5tupleIJiiiiEEENS1_10collective13CollectiveMmaINS1_35MainloopSm100TmaUmmaWarpSpecializedILi16ELi2ELi4ENS5_IJNS4_1CILi2EEENSA_ILi4EEENSA_ILi1EEEEEEEENS5_IJNSA_ILi128EEENSA_ILi64EEENSA_ILi32EEEEEEfNS5_IJlSD_lEEEfSK_NS4_8TiledMMAINS4_8MMA_AtomIJNS4_23SM100_MMA_TF32_2x1SM_SSINS_10tfloat32_tESO_fLi128ELi64ELNS4_4UMMA5MajorE0ELSQ_0ELNSP_7ScaleInE0ELSR_0EEEEEENS4_6LayoutINS5_IJSD_SD_SD_EEENS5_IJNSA_ILi0EEESW_SW_EEEEENS5_IJNS4_10UnderscoreESZ_SZ_EEEEENS4_28SM100_TMA_2SM_LOAD_MULTICASTENS4_14ComposedLayoutINS4_7SwizzleILi3ELi4ELi3EEENS4_18smem_ptr_flag_bitsILi32EEENSU_INS5_IJNSA_ILi8EEESI_EEENS5_IJSI_SD_EEEEEEEvNS4_8identityENS4_18SM100_TMA_2SM_LOADES1C_vS1D_EENS_8epilogue10collective18CollectiveEpilogueINS1G_23Sm100TmaWarpSpecializedILi3ELi2ELi16ELb1ELb0EEEJNS5_IJSH_SH_SI_EEENS5_IJNSU_ISH_SD_EENSU_INS5_IJNSA_ILi16EEESB_EEENS5_IJSD_SI_EEEEEEEEfSK_fSK_NS1G_6fusion15FusionCallbacksIS1K_NS1S_17LinearCombinationIffffLNS_15FloatRoundStyleE2EEES1L_S1R_JEEENS4_5SM1004TMEM4LOAD26SM100_TMEM_LOAD_32dp32b16xENS4_13SM90_TMA_LOADENS13_INS14_ILi2ELi4ELi3EEES17_NSU_INS5_IJS18_S1N_EEENS5_IJS1N_SD_EEEEEEENS4_39AutoVectorizingCopyWithAssumedAlignmentILi128EEENS4_14SM90_TMA_STOREES27_S29_S29_EEEvvEEEEvNT_6ParamsE) ;  /* 0xffffff6c042c7950 */ /* 0x000fea0003c3ffff */
        .weak           $__internal_2_$__cuda_sm10x_tcgen05_guardrail_trap_unallocated_columns_being_dealloced
        .type           $__internal_2_$__cuda_sm10x_tcgen05_guardrail_trap_unallocated_columns_being_dealloced,@function
        .size           $__internal_2_$__cuda_sm10x_tcgen05_guardrail_trap_unallocated_columns_being_dealloced,(.L_x_212 - $__internal_2_$__cuda_sm10x_tcgen05_guardrail_trap_unallocated_columns_being_dealloced)
$__internal_2_$__cuda_sm10x_tcgen05_guardrail_trap_unallocated_columns_being_dealloced:
[----:B------:R-:W-:Y:S05]  /*9350*/  BPT.TRAP 0x1 ;  /* 0x000000040000795c */ /* 0x000fea0000300000 */
[----:B------:R-:W-:-:S04]  /*9360*/  HFMA2 R3, -RZ, RZ, 0, 0 ;  /* 0x00000000ff037431 */ /* 0x000fc800000001ff */
[----:B------:R-:W-:Y:S05]  /*9370*/  RET.REL.NODEC R2 `(_ZN7cutlass13device_kernelINS_4gemm6kernel13GemmUniversalIN4cute5tupleIJiiiiEEENS1_10collective13CollectiveMmaINS1_35MainloopSm100TmaUmmaWarpSpecializedILi16ELi2ELi4ENS5_IJNS4_1CILi2EEENSA_ILi4EEENSA_ILi1EEEEEEEENS5_IJNSA_ILi128EEENSA_ILi64EEENSA_ILi32EEEEEEfNS5_IJlSD_lEEEfSK_NS4_8TiledMMAINS4_8MMA_AtomIJNS4_23SM100_MMA_TF32_2x1SM_SSINS_10tfloat32_tESO_fLi128ELi64ELNS4_4UMMA5MajorE0ELSQ_0ELNSP_7ScaleInE0ELSR_0EEEEEENS4_6LayoutINS5_IJSD_SD_SD_EEENS5_IJNSA_ILi0EEESW_SW_EEEEENS5_IJNS4_10UnderscoreESZ_SZ_EEEEENS4_28SM100_TMA_2SM_LOAD_MULTICASTENS4_14ComposedLayoutINS4_7SwizzleILi3ELi4ELi3EEENS4_18smem_ptr_flag_bitsILi32EEENSU_INS5_IJNSA_ILi8EEESI_EEENS5_IJSI_SD_EEEEEEEvNS4_8identityENS4_18SM100_TMA_2SM_LOADES1C_vS1D_EENS_8epilogue10collective18CollectiveEpilogueINS1G_23Sm100TmaWarpSpecializedILi3ELi2ELi16ELb1ELb0EEEJNS5_IJSH_SH_SI_EEENS5_IJNSU_ISH_SD_EENSU_INS5_IJNSA_ILi16EEESB_EEENS5_IJSD_SI_EEEEEEEEfSK_fSK_NS1G_6fusion15FusionCallbacksIS1K_NS1S_17LinearCombinationIffffLNS_15FloatRoundStyleE2EEES1L_S1R_JEEENS4_5SM1004TMEM4LOAD26SM100_TMEM_LOAD_32dp32b16xENS4_13SM90_TMA_LOADENS13_INS14_ILi2ELi4ELi3EEES17_NSU_INS5_IJS18_S1N_EEENS5_IJS1N_SD_EEEEEEENS4_39AutoVectorizingCopyWithAssumedAlignmentILi128EEENS4_14SM90_TMA_STOREES27_S29_S29_EEEvvEEEEvNT_6ParamsE) ;  /* 0xffffff6c02207950 */ /* 0x000fea0003c3ffff */
.L_x_211:
[----:B------:R-:W-:-:S00]  /*9380*/  BRA `(.L_x_211) ;  /* 0xfffffffc00fc7947 */ /* 0x000fc0000383ffff */
[----:B------:R-:W-:-:S00]  /*9390*/  NOP ;  /* 0x0000000000007918 */ /* 0x000fc00000000000 */
        /* <DEDUP_REMOVED lines=14> */
.L_x_212:


//--------------------- .nv.global.init           --------------------------
	.section	.nv.global.init,"aw",@progbits
.nv.global.init:
	.type		$str$27,@object
	.size		$str$27,($str$28 - $str$27)
$str$27:
        /*0000*/ 	.byte	0x28, 0x61, 0x64, 0x64, 0x72, 0x65, 0x73, 0x73, 0x20, 0x26, 0x20, 0x6d, 0x61, 0x73, 0x6b, 0x29
        /*0010*/ 	.byte	0x20, 0x3d, 0x3d, 0x20, 0x30, 0x00
	.type		$str$28,@object
	.size		$str$28,($str$26 - $str$28)
$str$28:
        /*0016*/ 	.byte	0x2f, 0x74, 0x6d, 0x70, 0x2f, 0x63, 0x75, 0x74, 0x6c, 0x61, 0x73, 0x73, 0x5f, 0x73, 0x77, 0x65
        /*0026*/ 	.byte	0x65, 0x70, 0x5f, 0x73, 0x72, 0x63, 0x2f, 0x69, 0x6e, 0x63, 0x6c, 0x75, 0x64, 0x65, 0x2f, 0x63
        /*0036*/ 	.byte	0x75, 0x74, 0x65, 0x2f, 0x70, 0x6f, 0x69, 0x6e, 0x74, 0x65, 0x72, 0x5f, 0x66, 0x6c, 0x61, 0x67
        /*0046*/ 	.byte	0x67, 0x65, 0x64, 0x2e, 0x68, 0x70, 0x70, 0x00
	.type		$str$26,@object
	.size		$str$26,($str$25 - $str$26)
$str$26:
        /*004e*/ 	.byte	0x2f, 0x74, 0x6d, 0x70, 0x2f, 0x63, 0x75, 0x74, 0x6c, 0x61, 0x73, 0x73, 0x5f, 0x73, 0x77, 0x65
        /*005e*/ 	.byte	0x65, 0x70, 0x5f, 0x73, 0x72, 0x63, 0x2f, 0x69, 0x6e, 0x63, 0x6c, 0x75, 0x64, 0x65, 0x2f, 0x63
        /*006e*/ 	.byte	0x75, 0x74, 0x65, 0x2f, 0x61, 0x74, 0x6f, 0x6d, 0x2f, 0x63, 0x6f, 0x70, 0x79, 0x5f, 0x74, 0x72
        /*007e*/ 	.byte	0x61, 0x69, 0x74, 0x73, 0x5f, 0x73, 0x6d, 0x31, 0x30, 0x30, 0x2e, 0x68, 0x70, 0x70, 0x00
	.type		$str$25,@object
	.size		$str$25,(__unnamed_1 - $str$25)
$str$25:
        /*008d*/ 	.byte	0x28, 0x28, 0x75, 0x69, 0x6e, 0x74, 0x33, 0x32, 0x5f, 0x74, 0x28, 0x74, 0x68, 0x72, 0x65, 0x61
        /*009d*/ 	.byte	0x64, 0x49, 0x64, 0x78, 0x2e, 0x78, 0x29, 0x20, 0x2f, 0x20, 0x33, 0x32, 0x29, 0x20, 0x25, 0x20
        /*00ad*/ 	.byte	0x34, 0x29, 0x20, 0x3d, 0x3d, 0x20, 0x28, 0x28, 0x28, 0x74, 0x6d, 0x65, 0x6d, 0x5f, 0x61, 0x64
        /*00bd*/ 	.byte	0x64, 0x72, 0x20, 0x3e, 0x3e, 0x20, 0x31, 0x36, 0x29, 0x20, 0x2f, 0x20, 0x33, 0x32, 0x29, 0x20
        /*00cd*/ 	.byte	0x25, 0x20, 0x34, 0x29, 0x00
	.type		__unnamed_1,@object
	.size		__unnamed_1,(__unnamed_2 - __unnamed_1)
__unnamed_1:
        /*00d2*/ 	.byte	0x61, 0x75, 0x74, 0x6f, 0x20, 0x63, 0x75, 0x74, 0x65, 0x3a, 0x3a, 0x61, 0x73, 0x5f, 0x70, 0x6f
        /* <DEDUP_REMOVED lines=23> */
        /*0252*/ 	.byte	0x3a, 0x3a, 0x43, 0x3c, 0x32, 0x30, 0x34, 0x38, 0x3e, 0x3e, 0x3e, 0x3e, 0x5d, 0x00
	.type		__unnamed_2,@object
	.size		__unnamed_2,(.L_2 - __unnamed_2)
__unnamed_2:
        /* <DEDUP_REMOVED lines=42> */
        /*0500*/ 	.byte	0x3e, 0x5d, 0x00
.L_2:


//--------------------- .nv.shared._ZN7cutlass13device_kernelINS_4gemm6kernel13GemmUniversalIN4cute5tupleIJiiiiEEENS1_10collective13CollectiveMmaINS1_35MainloopSm100TmaUmmaWarpSpecializedILi16ELi2ELi4ENS5_IJNS4_1CILi2EEENSA_ILi4EEENSA_ILi1EEEEEEEENS5_IJNSA_ILi128EEENSA_ILi64EEENSA_ILi32EEEEEEfNS5_IJlSD_lEEEfSK_NS4_8TiledMMAINS4_8MMA_AtomIJNS4_23SM100_MMA_TF32_2x1SM_SSINS_10tfloat32_tESO_fLi128ELi64ELNS4_4UMMA5MajorE0ELSQ_0ELNSP_7ScaleInE0ELSR_0EEEEEENS4_6LayoutINS5_IJSD_SD_SD_EEENS5_IJNSA_ILi0EEESW_SW_EEEEENS5_IJNS4_10UnderscoreESZ_SZ_EEEEENS4_28SM100_TMA_2SM_LOAD_MULTICASTENS4_14ComposedLayoutINS4_7SwizzleILi3ELi4ELi3EEENS4_18smem_ptr_flag_bitsILi32EEENSU_INS5_IJNSA_ILi8EEESI_EEENS5_IJSI_SD_EEEEEEEvNS4_8identityENS4_18SM100_TMA_2SM_LOADES1C_vS1D_EENS_8epilogue10collective18CollectiveEpilogueINS1G_23Sm100TmaWarpSpecializedILi3ELi2ELi16ELb1ELb0EEEJNS5_IJSH_SH_SI_EEENS5_IJNSU_ISH_SD_EENSU_INS5_IJNSA_ILi16EEESB_EEENS5_IJSD_SI_EEEEEEEEfSK_fSK_NS1G_6fusion15FusionCallbacksIS1K_NS1S_17LinearCombinationIffffLNS_15FloatRoundStyleE2EEES1L_S1R_JEEENS4_5SM1004TMEM4LOAD26SM100_TMEM_LOAD_32dp32b16xENS4_13SM90_TMA_LOADENS13_INS14_ILi2ELi4ELi3EEES17_NSU_INS5_IJS18_S1N_EEENS5_IJS1N_SD_EEEEEEENS4_39AutoVectorizingCopyWithAssumedAlignmentILi128EEENS4_14SM90_TMA_STOREES27_S29_S29_EEEvvEEEEvNT_6ParamsE --------------------------
	.section	.nv.shared._ZN7cutlass13device_kernelINS_4gemm6kernel13GemmUniversalIN4cute5tupleIJiiiiEEENS1_10collective13CollectiveMmaINS1_35MainloopSm100TmaUmmaWarpSpecializedILi16ELi2ELi4ENS5_IJNS4_1CILi2EEENSA_ILi4EEENSA_ILi1EEEEEEEENS5_IJNSA_ILi128EEENSA_ILi64EEENSA_ILi32EEEEEEfNS5_IJlSD_lEEEfSK_NS4_8TiledMMAINS4_8MMA_AtomIJNS4_23SM100_MMA_TF32_2x1SM_SSINS_10tfloat32_tESO_fLi128ELi64ELNS4_4UMMA5MajorE0ELSQ_0ELNSP_7ScaleInE0ELSR_0EEEEEENS4_6LayoutINS5_IJSD_SD_SD_EEENS5_IJNSA_ILi0EEESW_SW_EEEEENS5_IJNS4_10UnderscoreESZ_SZ_EEEEENS4_28SM100_TMA_2SM_LOAD_MULTICASTENS4_14ComposedLayoutINS4_7SwizzleILi3ELi4ELi3EEENS4_18smem_ptr_flag_bitsILi32EEENSU_INS5_IJNSA_ILi8EEESI_EEENS5_IJSI_SD_EEEEEEEvNS4_8identityENS4_18SM100_TMA_2SM_LOADES1C_vS1D_EENS_8epilogue10collective18CollectiveEpilogueINS1G_23Sm100TmaWarpSpecializedILi3ELi2ELi16ELb1ELb0EEEJNS5_IJSH_SH_SI_EEENS5_IJNSU_ISH_SD_EENSU_INS5_IJNSA_ILi16EEESB_EEENS5_IJSD_SI_EEEEEEEEfSK_fSK_NS1G_6fusion15FusionCallbacksIS1K_NS1S_17LinearCombinationIffffLNS_15FloatRoundStyleE2EEES1L_S1R_JEEENS4_5SM1004TMEM4LOAD26SM100_TMEM_LOAD_32dp32b16xENS4_13SM90_TMA_LOADENS13_INS14_ILi2ELi4ELi3EEES17_NSU_INS5_IJS18_S1N_EEENS5_IJS1N_SD_EEEEEEENS4_39AutoVectorizingCopyWithAssumedAlignmentILi128EEENS4_14SM90_TMA_STOREES27_S29_S29_EEEvvEEEEvNT_6ParamsE,"aw",@nobits
	.sectionflags	@""
	.align	16
	.zero		1024


//--------------------- .nv.shared.reserved.0     --------------------------
	.section	.nv.shared.reserved.0,"aw",@nobits
	.weak		__nv_reservedSMEM_offset_0_alias
	.size		__nv_reservedSMEM_offset_0_alias, 0, 64
	.other		__nv_reservedSMEM_offset_0_alias,@"STO_CUDA_RESERVED_SHARED STV_DEFAULT"
__nv_reservedSMEM_offset_0_alias:
	.zero		0
.nv.shared.reserved.0:
	.zero		64
	.weak		__nv_reservedSMEM_tcgen05_partition
	.type		__nv_reservedSMEM_tcgen05_partition,@object
	.size		__nv_reservedSMEM_tcgen05_partition,(.L_0 - __nv_reservedSMEM_tcgen05_partition)
__nv_reservedSMEM_tcgen05_partition:
	.zero		32
.L_0:


//--------------------- .nv.global                --------------------------
	.section	.nv.global,"aw",@nobits
.nv.global:
	.type		_ZN40_INTERNAL_f14f4032_4_k_cu_af3cc74a_242734cute1_E,@object
	.size		_ZN40_INTERNAL_f14f4032_4_k_cu_af3cc74a_242734cute1_E,(_ZN40_INTERNAL_f14f4032_4_k_cu_af3cc74a_242734cuda3std3__45__cpo6cbeginE - _ZN40_INTERNAL_f14f4032_4_k_cu_af3cc74a_242734cute1_E)
_ZN40_INTERNAL_f14f4032_4_k_cu_af3cc74a_242734cute1_E:
	.zero		1
	.type		_ZN40_INTERNAL_f14f4032_4_k_cu_af3cc74a_242734cuda3std3__45__cpo6cbeginE,@object
	.size		_ZN40_INTERNAL_f14f4032_4_k_cu_af3cc74a_242734cuda3std3__45__cpo6cbeginE,(_ZN40_INTERNAL_f14f4032_4_k_cu_af3cc74a_242734cuda3std3__48in_placeE - _ZN40_INTERNAL_f14f4032_4_k_cu_af3cc74a_242734cuda3std3__45__cpo6cbeginE)
_ZN40_INTERNAL_f14f4032_4_k_cu_af3cc74a_242734cuda3std3__45__cpo6cbeginE:
	.zero		1
	.type		_ZN40_INTERNAL_f14f4032_4_k_cu_af3cc74a_242734cuda3std3__48in_placeE,@object
	.size		_ZN40_INTERNAL_f14f4032_4_k_cu_af3cc74a_242734cuda3std3__48in_placeE,(_ZN40_INTERNAL_f14f4032_4_k_cu_af3cc74a_242734cuda3std6ranges3__45__cpo9iter_moveE - _ZN40_INTERNAL_f14f4032_4_k_cu_af3cc74a_242734cuda3std3__48in_placeE)
_ZN40_INTERNAL_f14f4032_4_k_cu_af3cc74a_242734cuda3std3__48in_placeE:
	.zero		1
	.type		_ZN40_INTERNAL_f14f4032_4_k_cu_af3cc74a_242734cuda3std6ranges3__45__cpo9iter_moveE,@object
	.size		_ZN40_INTERNAL_f14f4032_4_k_cu_af3cc74a_242734cuda3std6ranges3__45__cpo9iter_moveE,(_ZN40_INTERNAL_f14f4032_4_k_cu_af3cc74a_242734cuda3std3__45__cpo5beginE - _ZN40_INTERNAL_f14f4032_4_k_cu_af3cc74a_242734cuda3std6ranges3__45__cpo9iter_moveE)
_ZN40_INTERNAL_f14f4032_4_k_cu_af3cc74a_242734cuda3std6ranges3__45__cpo9iter_moveE:
	.zero		1
	.type		_ZN40_INTERNAL_f14f4032_4_k_cu_af3cc74a_242734cuda3std3__45__cpo5beginE,@object
	.size		_ZN40_INTERNAL_f14f4032_4_k_cu_af3cc74a_242734cuda3std3__45__cpo5beginE,(_ZN40_INTERNAL_f14f4032_4_k_cu_af3cc74a_242734cuda3std3__442_GLOBAL__N__f14f4032_4_k_cu_af3cc74a_242736ignoreE - _ZN40_INTERNAL_f14f4032_4_k_cu_af3cc74a_242734cuda3std3__45__cpo5beginE)
_ZN40_INTERNAL_f14f4032_4_k_cu_af3cc74a_242734cuda3std3__45__cpo5beginE:
	.zero		1
	.type		_ZN40_INTERNAL_f14f4032_4_k_cu_af3cc74a_242734cuda3std3__442_GLOBAL__N__f14f4032_4_k_cu_af3cc74a_242736ignoreE,@object
	.size		_ZN40_INTERNAL_f14f4032_4_k_cu_af3cc74a_242734cuda3std3__442_GLOBAL__N__f14f4032_4_k_cu_af3cc74a_242736ignoreE,(_ZN40_INTERNAL_f14f4032_4_k_cu_af3cc74a_242734cute7productE - _ZN40_INTERNAL_f14f4032_4_k_cu_af3cc74a_242734cuda3std3__442_GLOBAL__N__f14f4032_4_k_cu_af3cc74a_242736ignoreE)
_ZN40_INTERNAL_f14f4032_4_k_cu_af3cc74a_242734cuda3std3__442_GLOBAL__N__f14f4032_4_k_cu_af3cc74a_242736ignoreE:
	.zero		1
	.type		_ZN40_INTERNAL_f14f4032_4_k_cu_af3cc74a_242734cute7productE,@object
	.size		_ZN40_INTERNAL_f14f4032_4_k_cu_af3cc74a_242734cute7productE,(_ZN40_INTERNAL_f14f4032_4_k_cu_af3cc74a_242734cuda3std3__45__cpo3endE - _ZN40_INTERNAL_f14f4032_4_k_cu_af3cc74a_242734cute7productE)
_ZN40_INTERNAL_f14f4032_4_k_cu_af3cc74a_242734cute7productE:
	.zero		1
	.type		_ZN40_INTERNAL_f14f4032_4_k_cu_af3cc74a_242734cuda3std3__45__cpo3endE,@object
	.size		_ZN40_INTERNAL_f14f4032_4_k_cu_af3cc74a_242734cuda3std3__45__cpo3endE,(_ZN40_INTERNAL_f14f4032_4_k_cu_af3cc74a_242734cuda3std3__419piecewise_constructE - _ZN40_INTERNAL_f14f4032_4_k_cu_af3cc74a_242734cuda3std3__45__cpo3endE)
_ZN40_INTERNAL_f14f4032_4_k_cu_af3cc74a_242734cuda3std3__45__cpo3endE:
	.zero		1
	.type		_ZN40_INTERNAL_f14f4032_4_k_cu_af3cc74a_242734cuda3std3__419piecewise_constructE,@object
	.size		_ZN40_INTERNAL_f14f4032_4_k_cu_af3cc74a_242734cuda3std3__419piecewise_constructE,(_ZN40_INTERNAL_f14f4032_4_k_cu_af3cc74a_242734cuda3std3__45__cpo4cendE - _ZN40_INTERNAL_f14f4032_4_k_cu_af3cc74a_242734cuda3std3__419piecewise_constructE)
_ZN40_INTERNAL_f14f4032_4_k_cu_af3cc74a_242734cuda3std3__419piecewise_constructE:
	.zero		1
	.type		_ZN40_INTERNAL_f14f4032_4_k_cu_af3cc74a_242734cuda3std3__45__cpo4cendE,@object
	.size		_ZN40_INTERNAL_f14f4032_4_k_cu_af3cc74a_242734cuda3std3__45__cpo4cendE,(_ZN40_INTERNAL_f14f4032_4_k_cu_af3cc74a_242734cuda3std6ranges3__45__cpo4swapE - _ZN40_INTERNAL_f14f4032_4_k_cu_af3cc74a_242734cuda3std3__45__cpo4cendE)
_ZN40_INTERNAL_f14f4032_4_k_cu_af3cc74a_242734cuda3std3__45__cpo4cendE:
	.zero		1
	.type		_ZN40_INTERNAL_f14f4032_4_k_cu_af3cc74a_242734cuda3std6ranges3__45__cpo4swapE,@object
	.size		_ZN40_INTERNAL_f14f4032_4_k_cu_af3cc74a_242734cuda3std6ranges3__45__cpo4swapE,(.L_10 - _ZN40_INTERNAL_f14f4032_4_k_cu_af3cc74a_242734cuda3std6ranges3__45__cpo4swapE)
_ZN40_INTERNAL_f14f4032_4_k_cu_af3cc74a_242734cuda3std6ranges3__45__cpo4swapE:
	.zero		1
.L_10:


//--------------------- .nv.constant0._ZN7cutlass13device_kernelINS_4gemm6kernel13GemmUniversalIN4cute5tupleIJiiiiEEENS1_10collective13CollectiveMmaINS1_35MainloopSm100TmaUmmaWarpSpecializedILi16ELi2ELi4ENS5_IJNS4_1CILi2EEENSA_ILi4EEENSA_ILi1EEEEEEEENS5_IJNSA_ILi128EEENSA_ILi64EEENSA_ILi32EEEEEEfNS5_IJlSD_lEEEfSK_NS4_8TiledMMAINS4_8MMA_AtomIJNS4_23SM100_MMA_TF32_2x1SM_SSINS_10tfloat32_tESO_fLi128ELi64ELNS4_4UMMA5MajorE0ELSQ_0ELNSP_7ScaleInE0ELSR_0EEEEEENS4_6LayoutINS5_IJSD_SD_SD_EEENS5_IJNSA_ILi0EEESW_SW_EEEEENS5_IJNS4_10UnderscoreESZ_SZ_EEEEENS4_28SM100_TMA_2SM_LOAD_MULTICASTENS4_14ComposedLayoutINS4_7SwizzleILi3ELi4ELi3EEENS4_18smem_ptr_flag_bitsILi32EEENSU_INS5_IJNSA_ILi8EEESI_EEENS5_IJSI_SD_EEEEEEEvNS4_8identityENS4_18SM100_TMA_2SM_LOADES1C_vS1D_EENS_8epilogue10collective18CollectiveEpilogueINS1G_23Sm100TmaWarpSpecializedILi3ELi2ELi16ELb1ELb0EEEJNS5_IJSH_SH_SI_EEENS5_IJNSU_ISH_SD_EENSU_INS5_IJNSA_ILi16EEESB_EEENS5_IJSD_SI_EEEEEEEEfSK_fSK_NS1G_6fusion15FusionCallbacksIS1K_NS1S_17LinearCombinationIffffLNS_15FloatRoundStyleE2EEES1L_S1R_JEEENS4_5SM1004TMEM4LOAD26SM100_TMEM_LOAD_32dp32b16xENS4_13SM90_TMA_LOADENS13_INS14_ILi2ELi4ELi3EEES17_NSU_INS5_IJS18_S1N_EEENS5_IJS1N_SD_EEEEEEENS4_39AutoVectorizingCopyWithAssumedAlignmentILi128EEENS4_14SM90_TMA_STOREES27_S29_S29_EEEvvEEEEvNT_6ParamsE --------------------------
	.section	.nv.constant0._ZN7cutlass13device_kernelINS_4gemm6kernel13GemmUniversalIN4cute5tupleIJiiiiEEENS1_10collective13CollectiveMmaINS1_35MainloopSm100TmaUmmaWarpSpecializedILi16ELi2ELi4ENS5_IJNS4_1CILi2EEENSA_ILi4EEENSA_ILi1EEEEEEEENS5_IJNSA_ILi128EEENSA_ILi64EEENSA_ILi32EEEEEEfNS5_IJlSD_lEEEfSK_NS4_8TiledMMAINS4_8MMA_AtomIJNS4_23SM100_MMA_TF32_2x1SM_SSINS_10tfloat32_tESO_fLi128ELi64ELNS4_4UMMA5MajorE0ELSQ_0ELNSP_7ScaleInE0ELSR_0EEEEEENS4_6LayoutINS5_IJSD_SD_SD_EEENS5_IJNSA_ILi0EEESW_SW_EEEEENS5_IJNS4_10UnderscoreESZ_SZ_EEEEENS4_28SM100_TMA_2SM_LOAD_MULTICASTENS4_14ComposedLayoutINS4_7SwizzleILi3ELi4ELi3EEENS4_18smem_ptr_flag_bitsILi32EEENSU_INS5_IJNSA_ILi8EEESI_EEENS5_IJSI_SD_EEEEEEEvNS4_8identityENS4_18SM100_TMA_2SM_LOADES1C_vS1D_EENS_8epilogue10collective18CollectiveEpilogueINS1G_23Sm100TmaWarpSpecializedILi3ELi2ELi16ELb1ELb0EEEJNS5_IJSH_SH_SI_EEENS5_IJNSU_ISH_SD_EENSU_INS5_IJNSA_ILi16EEESB_EEENS5_IJSD_SI_EEEEEEEEfSK_fSK_NS1G_6fusion15FusionCallbacksIS1K_NS1S_17LinearCombinationIffffLNS_15FloatRoundStyleE2EEES1L_S1R_JEEENS4_5SM1004TMEM4LOAD26SM100_TMEM_LOAD_32dp32b16xENS4_13SM90_TMA_LOADENS13_INS14_ILi2ELi4ELi3EEES17_NSU_INS5_IJS18_S1N_EEENS5_IJS1N_SD_EEEEEEENS4_39AutoVectorizingCopyWithAssumedAlignmentILi128EEENS4_14SM90_TMA_STOREES27_S29_S29_EEEvvEEEEvNT_6ParamsE,"a",@progbits
	.sectionflags	@""
	.align	4
.nv.constant0._ZN7cutlass13device_kernelINS_4gemm6kernel13GemmUniversalIN4cute5tupleIJiiiiEEENS1_10collective13CollectiveMmaINS1_35MainloopSm100TmaUmmaWarpSpecializedILi16ELi2ELi4ENS5_IJNS4_1CILi2EEENSA_ILi4EEENSA_ILi1EEEEEEEENS5_IJNSA_ILi128EEENSA_ILi64EEENSA_ILi32EEEEEEfNS5_IJlSD_lEEEfSK_NS4_8TiledMMAINS4_8MMA_AtomIJNS4_23SM100_MMA_TF32_2x1SM_SSINS_10tfloat32_tESO_fLi128ELi64ELNS4_4UMMA5MajorE0ELSQ_0ELNSP_7ScaleInE0ELSR_0EEEEEENS4_6LayoutINS5_IJSD_SD_SD_EEENS5_IJNSA_ILi0EEESW_SW_EEEEENS5_IJNS4_10UnderscoreESZ_SZ_EEEEENS4_28SM100_TMA_2SM_LOAD_MULTICASTENS4_14ComposedLayoutINS4_7SwizzleILi3ELi4ELi3EEENS4_18smem_ptr_flag_bitsILi32EEENSU_INS5_IJNSA_ILi8EEESI_EEENS5_IJSI_SD_EEEEEEEvNS4_8identityENS4_18SM100_TMA_2SM_LOADES1C_vS1D_EENS_8epilogue10collective18CollectiveEpilogueINS1G_23Sm100TmaWarpSpecializedILi3ELi2ELi16ELb1ELb0EEEJNS5_IJSH_SH_SI_EEENS5_IJNSU_ISH_SD_EENSU_INS5_IJNSA_ILi16EEESB_EEENS5_IJSD_SI_EEEEEEEEfSK_fSK_NS1G_6fusion15FusionCallbacksIS1K_NS1S_17LinearCombinationIffffLNS_15FloatRoundStyleE2EEES1L_S1R_JEEENS4_5SM1004TMEM4LOAD26SM100_TMEM_LOAD_32dp32b16xENS4_13SM90_TMA_LOADENS13_INS14_ILi2ELi4ELi3EEES17_NSU_INS5_IJS18_S1N_EEENS5_IJS1N_SD_EEEEEEENS4_39AutoVectorizingCopyWithAssumedAlignmentILi128EEENS4_14SM90_TMA_STOREES27_S29_S29_EEEvvEEEEvNT_6ParamsE:
	.zero		2944


//--------------------- SYMBOLS --------------------------

	.type		.nv.reservedSmem.offset0,@object
	.size		.nv.reservedSmem.offset0,0x4
	.type		.nv.reservedSmem.cap,@object
	.size		.nv.reservedSmem.cap,0x4
	.type		__assertfail,@function
